//
// Generated by NVIDIA NVVM Compiler
//
// Compiler Build ID: CL-36424714
// Cuda compilation tools, release 13.0, V13.0.88
// Based on NVVM 20.0.0
//

.version 9.0
.target sm_100
.address_size 64

	// .globl	_Z12DeviceRenderP8Triangle4vec3S1_iidP6uchar4S1_S2_
.func  (.param .align 16 .b8 func_retval0[16]) __internal_trig_reduction_slowpathd
(
	.param .b64 __internal_trig_reduction_slowpathd_param_0
)
;
.global .align 8 .b8 __cudart_i2opi_d[144] = {8, 93, 141, 31, 177, 95, 251, 107, 234, 146, 82, 138, 247, 57, 7, 61, 123, 241, 229, 235, 199, 186, 39, 117, 45, 234, 95, 158, 102, 63, 70, 79, 183, 9, 203, 39, 207, 126, 54, 109, 31, 109, 10, 90, 139, 17, 47, 239, 15, 152, 5, 222, 255, 151, 248, 31, 59, 40, 249, 189, 139, 95, 132, 156, 244, 57, 83, 131, 57, 214, 145, 57, 65, 126, 95, 180, 38, 112, 156, 233, 132, 68, 187, 46, 245, 53, 130, 232, 62, 167, 41, 177, 28, 235, 29, 254, 28, 146, 209, 9, 234, 46, 73, 6, 224, 210, 77, 66, 58, 110, 36, 183, 97, 197, 187, 222, 171, 99, 81, 254, 65, 144, 67, 60, 153, 149, 98, 219, 192, 221, 52, 245, 209, 87, 39, 252, 41, 21, 68, 78, 110, 131, 249, 162};

.visible .entry _Z12DeviceRenderP8Triangle4vec3S1_iidP6uchar4S1_S2_(
	.param .u64 .ptr .align 1 _Z12DeviceRenderP8Triangle4vec3S1_iidP6uchar4S1_S2__param_0,
	.param .align 8 .b8 _Z12DeviceRenderP8Triangle4vec3S1_iidP6uchar4S1_S2__param_1[24],
	.param .align 8 .b8 _Z12DeviceRenderP8Triangle4vec3S1_iidP6uchar4S1_S2__param_2[24],
	.param .u32 _Z12DeviceRenderP8Triangle4vec3S1_iidP6uchar4S1_S2__param_3,
	.param .u32 _Z12DeviceRenderP8Triangle4vec3S1_iidP6uchar4S1_S2__param_4,
	.param .f64 _Z12DeviceRenderP8Triangle4vec3S1_iidP6uchar4S1_S2__param_5,
	.param .u64 .ptr .align 1 _Z12DeviceRenderP8Triangle4vec3S1_iidP6uchar4S1_S2__param_6,
	.param .align 8 .b8 _Z12DeviceRenderP8Triangle4vec3S1_iidP6uchar4S1_S2__param_7[24],
	.param .align 4 .b8 _Z12DeviceRenderP8Triangle4vec3S1_iidP6uchar4S1_S2__param_8[4]
)
{
	.reg .pred 	%p<40>;
	.reg .b16 	%rs<16>;
	.reg .b32 	%r<76>;
	.reg .b64 	%rd<17>;
	.reg .b64 	%fd<370>;

	ld.param.u32 	%r20, [_Z12DeviceRenderP8Triangle4vec3S1_iidP6uchar4S1_S2__param_8];
	bfe.u32 	%r22, %r20, 16, 8;
	cvt.u16.u32 	%rs5, %r22;
	bfe.u32 	%r23, %r20, 8, 8;
	cvt.u16.u32 	%rs4, %r23;
	bfe.u32 	%r24, %r20, 0, 8;
	cvt.u16.u32 	%rs3, %r24;
	ld.param.f64 	%fd110, [_Z12DeviceRenderP8Triangle4vec3S1_iidP6uchar4S1_S2__param_7+16];
	ld.param.f64 	%fd109, [_Z12DeviceRenderP8Triangle4vec3S1_iidP6uchar4S1_S2__param_7+8];
	ld.param.f64 	%fd108, [_Z12DeviceRenderP8Triangle4vec3S1_iidP6uchar4S1_S2__param_7];
	ld.param.f64 	%fd106, [_Z12DeviceRenderP8Triangle4vec3S1_iidP6uchar4S1_S2__param_2+16];
	ld.param.f64 	%fd105, [_Z12DeviceRenderP8Triangle4vec3S1_iidP6uchar4S1_S2__param_2+8];
	ld.param.f64 	%fd104, [_Z12DeviceRenderP8Triangle4vec3S1_iidP6uchar4S1_S2__param_2];
	ld.param.f64 	%fd103, [_Z12DeviceRenderP8Triangle4vec3S1_iidP6uchar4S1_S2__param_1+16];
	ld.param.f64 	%fd102, [_Z12DeviceRenderP8Triangle4vec3S1_iidP6uchar4S1_S2__param_1+8];
	ld.param.f64 	%fd101, [_Z12DeviceRenderP8Triangle4vec3S1_iidP6uchar4S1_S2__param_1];
	ld.param.u64 	%rd4, [_Z12DeviceRenderP8Triangle4vec3S1_iidP6uchar4S1_S2__param_0];
	ld.param.f64 	%fd107, [_Z12DeviceRenderP8Triangle4vec3S1_iidP6uchar4S1_S2__param_5];
	cvta.to.global.u64 	%rd1, %rd4;
	mov.f64 	%fd111, 0dBFF0000000000000;
	{
	.reg .b32 %temp; 
	mov.b64 	{%temp, %r1}, %fd111;
	}
	mov.f64 	%fd112, 0d3FF0000000000000;
	{
	.reg .b32 %temp; 
	mov.b64 	{%temp, %r25}, %fd112;
	}
	setp.gt.s32 	%p3, %r25, 1071801957;
	@%p3 bra 	$L__BB0_4;
	setp.gt.s32 	%p7, %r1, -1;
	@%p7 bra 	$L__BB0_3;
	mov.f64 	%fd144, 0d3C91A62633145C07;
	mov.f64 	%fd145, 0d3FF6EF46DDDAC26E;
	add.rn.f64 	%fd146, %fd145, %fd144;
	mov.f64 	%fd147, 0d3FF921FB54442D18;
	add.rn.f64 	%fd360, %fd147, %fd146;
	bra.uni 	$L__BB0_5;
$L__BB0_3:
	mov.f64 	%fd139, 0dBC91A62633145C07;
	mov.f64 	%fd140, 0d3FF6EF46DDDAC26E;
	add.rn.f64 	%fd141, %fd140, %fd139;
	neg.f64 	%fd142, %fd141;
	mov.f64 	%fd143, 0d3FF921FB54442D18;
	add.rn.f64 	%fd360, %fd143, %fd142;
	bra.uni 	$L__BB0_5;
$L__BB0_4:
	mov.f64 	%fd113, 0d0000000000000000;
	{
	.reg .b32 %temp; 
	mov.b64 	{%r26, %temp}, %fd113;
	}
	{
	.reg .b32 %temp; 
	mov.b64 	{%temp, %r27}, %fd113;
	}
	add.s32 	%r28, %r27, -1048576;
	mov.b64 	%fd114, {%r26, %r28};
	rsqrt.approx.ftz.f64 	%fd115, %fd114;
	{
	.reg .b32 %temp; 
	mov.b64 	{%r29, %temp}, %fd115;
	}
	{
	.reg .b32 %temp; 
	mov.b64 	{%temp, %r30}, %fd115;
	}
	add.s32 	%r31, %r30, -1048576;
	mov.b64 	%fd116, {%r29, %r31};
	mul.f64 	%fd117, %fd114, %fd115;
	neg.f64 	%fd118, %fd117;
	fma.rn.f64 	%fd119, %fd117, %fd118, %fd114;
	fma.rn.f64 	%fd120, %fd119, %fd116, %fd117;
	neg.f64 	%fd121, %fd120;
	fma.rn.f64 	%fd122, %fd115, %fd121, 0d3FF0000000000000;
	fma.rn.f64 	%fd123, %fd122, %fd116, %fd116;
	fma.rn.f64 	%fd124, %fd120, %fd121, %fd114;
	fma.rn.f64 	%fd125, %fd124, %fd123, %fd120;
	{
	.reg .b32 %temp; 
	mov.b64 	{%r32, %temp}, %fd125;
	}
	{
	.reg .b32 %temp; 
	mov.b64 	{%temp, %r33}, %fd125;
	}
	add.s32 	%r34, %r33, 1048576;
	mov.b64 	%fd126, {%r32, %r34};
	setp.lt.s32 	%p4, %r27, 1;
	mov.f64 	%fd127, 0d3FF0000000000000;
	mul.rn.f64 	%fd128, %fd127, %fd113;
	fma.rn.f64 	%fd129, %fd126, 0d0000000000000000, %fd126;
	selp.f64 	%fd130, %fd128, %fd129, %p4;
	setp.lt.s32 	%p5, %r27, 0;
	mov.f64 	%fd131, 0d7FF0000000000000;
	mul.rn.f64 	%fd132, %fd130, %fd131;
	selp.f64 	%fd133, %fd132, %fd130, %p5;
	setp.lt.s32 	%p6, %r1, 0;
	mov.f64 	%fd134, 0dBCA1A62633145C07;
	add.rn.f64 	%fd135, %fd133, %fd134;
	neg.f64 	%fd136, %fd135;
	mov.f64 	%fd137, 0d400921FB54442D18;
	add.rn.f64 	%fd138, %fd137, %fd136;
	selp.f64 	%fd360, %fd138, %fd133, %p6;
$L__BB0_5:
	ld.param.u32 	%r65, [_Z12DeviceRenderP8Triangle4vec3S1_iidP6uchar4S1_S2__param_4];
	ld.param.u32 	%r60, [_Z12DeviceRenderP8Triangle4vec3S1_iidP6uchar4S1_S2__param_3];
	cvt.rn.f64.s32 	%fd5, %r60;
	cvt.rn.f64.s32 	%fd6, %r65;
	mul.f64 	%fd148, %fd107, %fd360;
	div.rn.f64 	%fd7, %fd148, 0d4076800000000000;
	abs.f64 	%fd8, %fd7;
	setp.neu.f64 	%p8, %fd8, 0d7FF0000000000000;
	@%p8 bra 	$L__BB0_7;
	mov.f64 	%fd154, 0d0000000000000000;
	mul.rn.f64 	%fd362, %fd7, %fd154;
	mov.pred 	%p39, -1;
	bra.uni 	$L__BB0_10;
$L__BB0_7:
	mul.f64 	%fd149, %fd7, 0d3FE45F306DC9C883;
	cvt.rni.s32.f64 	%r70, %fd149;
	cvt.rn.f64.s32 	%fd150, %r70;
	fma.rn.f64 	%fd151, %fd150, 0dBFF921FB54442D18, %fd7;
	fma.rn.f64 	%fd152, %fd150, 0dBC91A62633145C00, %fd151;
	fma.rn.f64 	%fd362, %fd150, 0dB97B839A252049C0, %fd152;
	setp.ltu.f64 	%p9, %fd8, 0d41E0000000000000;
	@%p9 bra 	$L__BB0_9;
	{ // callseq 0, 0
	.param .b64 param0;
	st.param.f64 	[param0], %fd7;
	.param .align 16 .b8 retval0[16];
	call.uni (retval0), 
	__internal_trig_reduction_slowpathd, 
	(
	param0
	);
	ld.param.f64 	%fd362, [retval0];
	ld.param.b32 	%r70, [retval0+8];
	} // callseq 0
$L__BB0_9:
	and.b32  	%r36, %r70, 1;
	setp.eq.b32 	%p10, %r36, 1;
	not.pred 	%p39, %p10;
$L__BB0_10:
	mul.f64 	%fd155, %fd362, %fd362;
	fma.rn.f64 	%fd156, %fd155, 0d3EE48DAC2799BCB9, 0dBEF9757C5B27EBB1;
	fma.rn.f64 	%fd157, %fd156, %fd155, 0d3F0980E90FD91E04;
	fma.rn.f64 	%fd158, %fd157, %fd155, 0dBEFAE2B0417D7E1D;
	fma.rn.f64 	%fd159, %fd158, %fd155, 0d3F119F5341BFBA57;
	fma.rn.f64 	%fd160, %fd159, %fd155, 0d3F15E791A00F6919;
	fma.rn.f64 	%fd161, %fd160, %fd155, 0d3F2FF2E7FADEC73A;
	fma.rn.f64 	%fd162, %fd161, %fd155, 0d3F434BC1B206DA62;
	fma.rn.f64 	%fd163, %fd162, %fd155, 0d3F57DB18EF2F83F9;
	fma.rn.f64 	%fd164, %fd163, %fd155, 0d3F6D6D2E7AE49FBC;
	fma.rn.f64 	%fd165, %fd164, %fd155, 0d3F8226E3A816A776;
	fma.rn.f64 	%fd166, %fd165, %fd155, 0d3F9664F485D25660;
	fma.rn.f64 	%fd167, %fd166, %fd155, 0d3FABA1BA1BABF31D;
	fma.rn.f64 	%fd168, %fd167, %fd155, 0d3FC11111111105D2;
	fma.rn.f64 	%fd169, %fd168, %fd155, 0d3FD555555555555E;
	mul.f64 	%fd14, %fd155, %fd169;
	fma.rn.f64 	%fd363, %fd14, %fd362, %fd362;
	@%p39 bra 	$L__BB0_12;
	sub.f64 	%fd170, %fd363, %fd362;
	neg.f64 	%fd171, %fd170;
	fma.rn.f64 	%fd172, %fd14, %fd362, %fd171;
	rcp.approx.ftz.f64 	%fd173, %fd363;
	neg.f64 	%fd174, %fd363;
	fma.rn.f64 	%fd175, %fd174, %fd173, 0d3FF0000000000000;
	fma.rn.f64 	%fd176, %fd175, %fd175, %fd175;
	fma.rn.f64 	%fd177, %fd176, %fd173, %fd173;
	neg.f64 	%fd178, %fd177;
	fma.rn.f64 	%fd179, %fd363, %fd178, 0d3FF0000000000000;
	fma.rn.f64 	%fd180, %fd178, %fd172, %fd179;
	fma.rn.f64 	%fd363, %fd180, %fd178, %fd178;
$L__BB0_12:
	ld.param.u32 	%r66, [_Z12DeviceRenderP8Triangle4vec3S1_iidP6uchar4S1_S2__param_4];
	ld.param.u32 	%r61, [_Z12DeviceRenderP8Triangle4vec3S1_iidP6uchar4S1_S2__param_3];
	sub.f64 	%fd181, %fd104, %fd101;
	sub.f64 	%fd182, %fd105, %fd102;
	sub.f64 	%fd183, %fd106, %fd103;
	mul.f64 	%fd184, %fd182, %fd182;
	fma.rn.f64 	%fd185, %fd181, %fd181, %fd184;
	fma.rn.f64 	%fd186, %fd183, %fd183, %fd185;
	sqrt.rn.f64 	%fd187, %fd186;
	div.rn.f64 	%fd20, %fd181, %fd187;
	div.rn.f64 	%fd21, %fd182, %fd187;
	div.rn.f64 	%fd22, %fd183, %fd187;
	mul.f64 	%fd188, %fd22, 0d0000000000000000;
	sub.f64 	%fd189, %fd21, %fd188;
	sub.f64 	%fd190, %fd188, %fd20;
	mul.f64 	%fd191, %fd20, 0d0000000000000000;
	mul.f64 	%fd192, %fd21, 0d0000000000000000;
	sub.f64 	%fd193, %fd191, %fd192;
	mul.f64 	%fd194, %fd190, %fd190;
	fma.rn.f64 	%fd195, %fd189, %fd189, %fd194;
	fma.rn.f64 	%fd196, %fd193, %fd193, %fd195;
	sqrt.rn.f64 	%fd197, %fd196;
	div.rn.f64 	%fd23, %fd189, %fd197;
	div.rn.f64 	%fd24, %fd190, %fd197;
	div.rn.f64 	%fd25, %fd193, %fd197;
	mul.f64 	%fd198, %fd22, %fd24;
	mul.f64 	%fd199, %fd21, %fd25;
	sub.f64 	%fd200, %fd198, %fd199;
	mul.f64 	%fd201, %fd20, %fd25;
	mul.f64 	%fd202, %fd22, %fd23;
	sub.f64 	%fd203, %fd201, %fd202;
	mul.f64 	%fd204, %fd21, %fd23;
	mul.f64 	%fd205, %fd20, %fd24;
	sub.f64 	%fd206, %fd204, %fd205;
	mul.f64 	%fd207, %fd203, %fd203;
	fma.rn.f64 	%fd208, %fd200, %fd200, %fd207;
	fma.rn.f64 	%fd209, %fd206, %fd206, %fd208;
	sqrt.rn.f64 	%fd210, %fd209;
	div.rn.f64 	%fd26, %fd200, %fd210;
	div.rn.f64 	%fd27, %fd203, %fd210;
	div.rn.f64 	%fd28, %fd206, %fd210;
	mov.u32 	%r37, %ctaid.x;
	mov.u32 	%r38, %ntid.x;
	mov.u32 	%r39, %tid.x;
	mad.lo.s32 	%r71, %r37, %r38, %r39;
	mul.lo.s32 	%r6, %r66, %r61;
	setp.ge.s32 	%p12, %r71, %r6;
	@%p12 bra 	$L__BB0_32;
	rcp.rn.f64 	%fd211, %fd363;
	mul.f64 	%fd29, %fd20, %fd211;
	mul.f64 	%fd30, %fd21, %fd211;
	mul.f64 	%fd31, %fd22, %fd211;
	and.b16  	%rs7, %rs5, 255;
	and.b16  	%rs8, %rs4, 255;
	and.b16  	%rs9, %rs3, 255;
	cvt.rn.f64.u16 	%fd212, %rs9;
	div.rn.f64 	%fd32, %fd212, 0d406FE00000000000;
	cvt.rn.f64.u16 	%fd213, %rs8;
	div.rn.f64 	%fd33, %fd213, 0d406FE00000000000;
	cvt.rn.f64.u16 	%fd214, %rs7;
	div.rn.f64 	%fd34, %fd214, 0d406FE00000000000;
	add.f64 	%fd215, %fd6, 0dBFF0000000000000;
	mov.f64 	%fd216, 0d4000000000000000;
	div.rn.f64 	%fd35, %fd216, %fd215;
	add.f64 	%fd217, %fd5, 0dBFF0000000000000;
	div.rn.f64 	%fd36, %fd216, %fd217;
	mov.u32 	%r44, %nctaid.x;
$L__BB0_14:
	ld.param.u32 	%r67, [_Z12DeviceRenderP8Triangle4vec3S1_iidP6uchar4S1_S2__param_4];
	ld.param.u32 	%r62, [_Z12DeviceRenderP8Triangle4vec3S1_iidP6uchar4S1_S2__param_3];
	div.s32 	%r9, %r71, %r62;
	mul.lo.s32 	%r42, %r9, %r62;
	sub.s32 	%r8, %r71, %r42;
	mad.lo.s32 	%r71, %r38, %r44, %r71;
	cvt.rn.f64.s32 	%fd219, %r8;
	fma.rn.f64 	%fd220, %fd36, %fd219, 0dBFF0000000000000;
	cvt.rn.f64.s32 	%fd221, %r9;
	fma.rn.f64 	%fd222, %fd35, %fd221, 0dBFF0000000000000;
	cvt.rn.f64.s32 	%fd223, %r67;
	mul.f64 	%fd224, %fd222, %fd223;
	cvt.rn.f64.s32 	%fd225, %r62;
	div.rn.f64 	%fd226, %fd224, %fd225;
	mul.f64 	%fd227, %fd26, %fd226;
	fma.rn.f64 	%fd228, %fd23, %fd220, %fd227;
	add.f64 	%fd229, %fd29, %fd228;
	mul.f64 	%fd230, %fd27, %fd226;
	fma.rn.f64 	%fd231, %fd24, %fd220, %fd230;
	add.f64 	%fd232, %fd30, %fd231;
	mul.f64 	%fd233, %fd28, %fd226;
	fma.rn.f64 	%fd234, %fd25, %fd220, %fd233;
	add.f64 	%fd235, %fd31, %fd234;
	mul.f64 	%fd236, %fd232, %fd232;
	fma.rn.f64 	%fd237, %fd229, %fd229, %fd236;
	fma.rn.f64 	%fd238, %fd235, %fd235, %fd237;
	sqrt.rn.f64 	%fd239, %fd238;
	div.rn.f64 	%fd37, %fd229, %fd239;
	div.rn.f64 	%fd38, %fd232, %fd239;
	div.rn.f64 	%fd39, %fd235, %fd239;
	mov.b32 	%r73, 0;
	mov.b32 	%r75, -1;
	mov.f64 	%fd366, 0d0000000000000000;
$L__BB0_15:
	mul.wide.u32 	%rd5, %r73, 80;
	add.s64 	%rd6, %rd1, %rd5;
	add.s64 	%rd2, %rd6, 24;
	ld.global.f64 	%fd240, [%rd6+24];
	ld.global.f64 	%fd241, [%rd6+32];
	ld.global.f64 	%fd242, [%rd6+40];
	ld.global.f64 	%fd41, [%rd6];
	ld.global.f64 	%fd42, [%rd6+8];
	ld.global.f64 	%fd43, [%rd6+16];
	sub.f64 	%fd44, %fd240, %fd41;
	sub.f64 	%fd45, %fd241, %fd42;
	sub.f64 	%fd46, %fd242, %fd43;
	ld.global.f64 	%fd243, [%rd6+48];
	ld.global.f64 	%fd244, [%rd6+56];
	ld.global.f64 	%fd245, [%rd6+64];
	sub.f64 	%fd47, %fd243, %fd41;
	sub.f64 	%fd48, %fd244, %fd42;
	sub.f64 	%fd49, %fd245, %fd43;
	mul.f64 	%fd246, %fd38, %fd49;
	mul.f64 	%fd247, %fd39, %fd48;
	sub.f64 	%fd50, %fd246, %fd247;
	mul.f64 	%fd248, %fd39, %fd47;
	mul.f64 	%fd249, %fd37, %fd49;
	sub.f64 	%fd51, %fd248, %fd249;
	mul.f64 	%fd250, %fd37, %fd48;
	mul.f64 	%fd251, %fd38, %fd47;
	sub.f64 	%fd52, %fd250, %fd251;
	mul.f64 	%fd252, %fd45, %fd51;
	fma.rn.f64 	%fd253, %fd44, %fd50, %fd252;
	fma.rn.f64 	%fd53, %fd46, %fd52, %fd253;
	abs.f64 	%fd254, %fd53;
	setp.lt.f64 	%p13, %fd254, 0d3DDB7CDFD9D7BDBB;
	@%p13 bra 	$L__BB0_20;
	sub.f64 	%fd54, %fd101, %fd41;
	sub.f64 	%fd55, %fd102, %fd42;
	sub.f64 	%fd56, %fd103, %fd43;
	mul.f64 	%fd255, %fd51, %fd55;
	fma.rn.f64 	%fd256, %fd50, %fd54, %fd255;
	fma.rn.f64 	%fd257, %fd52, %fd56, %fd256;
	div.rn.f64 	%fd57, %fd257, %fd53;
	setp.lt.f64 	%p14, %fd57, 0d0000000000000000;
	setp.gt.f64 	%p15, %fd57, 0d3FF0000000000000;
	or.pred  	%p16, %p14, %p15;
	@%p16 bra 	$L__BB0_20;
	mul.f64 	%fd258, %fd46, %fd55;
	mul.f64 	%fd259, %fd45, %fd56;
	sub.f64 	%fd58, %fd258, %fd259;
	mul.f64 	%fd260, %fd44, %fd56;
	mul.f64 	%fd261, %fd46, %fd54;
	sub.f64 	%fd59, %fd260, %fd261;
	mul.f64 	%fd262, %fd45, %fd54;
	mul.f64 	%fd263, %fd44, %fd55;
	sub.f64 	%fd60, %fd262, %fd263;
	mul.f64 	%fd264, %fd38, %fd59;
	fma.rn.f64 	%fd265, %fd37, %fd58, %fd264;
	fma.rn.f64 	%fd266, %fd39, %fd60, %fd265;
	div.rn.f64 	%fd267, %fd266, %fd53;
	setp.lt.f64 	%p17, %fd267, 0d0000000000000000;
	add.f64 	%fd268, %fd57, %fd267;
	setp.gt.f64 	%p18, %fd268, 0d3FF0000000000000;
	or.pred  	%p19, %p17, %p18;
	@%p19 bra 	$L__BB0_20;
	mul.f64 	%fd269, %fd48, %fd59;
	fma.rn.f64 	%fd270, %fd47, %fd58, %fd269;
	fma.rn.f64 	%fd271, %fd49, %fd60, %fd270;
	div.rn.f64 	%fd61, %fd271, %fd53;
	setp.lt.f64 	%p20, %fd61, 0d0000000000000000;
	@%p20 bra 	$L__BB0_20;
	setp.eq.s32 	%p21, %r75, -1;
	setp.lt.f64 	%p22, %fd61, %fd366;
	or.pred  	%p23, %p21, %p22;
	selp.b32 	%r75, %r73, %r75, %p23;
	selp.f64 	%fd366, %fd61, %fd366, %p23;
$L__BB0_20:
	ld.global.f64 	%fd272, [%rd2+80];
	ld.global.f64 	%fd273, [%rd2+88];
	ld.global.f64 	%fd274, [%rd2+96];
	ld.global.f64 	%fd64, [%rd2+56];
	ld.global.f64 	%fd65, [%rd2+64];
	ld.global.f64 	%fd66, [%rd2+72];
	sub.f64 	%fd67, %fd272, %fd64;
	sub.f64 	%fd68, %fd273, %fd65;
	sub.f64 	%fd69, %fd274, %fd66;
	ld.global.f64 	%fd275, [%rd2+104];
	ld.global.f64 	%fd276, [%rd2+112];
	ld.global.f64 	%fd277, [%rd2+120];
	sub.f64 	%fd70, %fd275, %fd64;
	sub.f64 	%fd71, %fd276, %fd65;
	sub.f64 	%fd72, %fd277, %fd66;
	mul.f64 	%fd278, %fd38, %fd72;
	mul.f64 	%fd279, %fd39, %fd71;
	sub.f64 	%fd73, %fd278, %fd279;
	mul.f64 	%fd280, %fd39, %fd70;
	mul.f64 	%fd281, %fd37, %fd72;
	sub.f64 	%fd74, %fd280, %fd281;
	mul.f64 	%fd282, %fd37, %fd71;
	mul.f64 	%fd283, %fd38, %fd70;
	sub.f64 	%fd75, %fd282, %fd283;
	mul.f64 	%fd284, %fd68, %fd74;
	fma.rn.f64 	%fd285, %fd67, %fd73, %fd284;
	fma.rn.f64 	%fd76, %fd69, %fd75, %fd285;
	abs.f64 	%fd286, %fd76;
	setp.lt.f64 	%p24, %fd286, 0d3DDB7CDFD9D7BDBB;
	@%p24 bra 	$L__BB0_25;
	sub.f64 	%fd77, %fd101, %fd64;
	sub.f64 	%fd78, %fd102, %fd65;
	sub.f64 	%fd79, %fd103, %fd66;
	mul.f64 	%fd287, %fd74, %fd78;
	fma.rn.f64 	%fd288, %fd73, %fd77, %fd287;
	fma.rn.f64 	%fd289, %fd75, %fd79, %fd288;
	div.rn.f64 	%fd80, %fd289, %fd76;
	setp.lt.f64 	%p25, %fd80, 0d0000000000000000;
	setp.gt.f64 	%p26, %fd80, 0d3FF0000000000000;
	or.pred  	%p27, %p25, %p26;
	@%p27 bra 	$L__BB0_25;
	mul.f64 	%fd290, %fd69, %fd78;
	mul.f64 	%fd291, %fd68, %fd79;
	sub.f64 	%fd81, %fd290, %fd291;
	mul.f64 	%fd292, %fd67, %fd79;
	mul.f64 	%fd293, %fd69, %fd77;
	sub.f64 	%fd82, %fd292, %fd293;
	mul.f64 	%fd294, %fd68, %fd77;
	mul.f64 	%fd295, %fd67, %fd78;
	sub.f64 	%fd83, %fd294, %fd295;
	mul.f64 	%fd296, %fd38, %fd82;
	fma.rn.f64 	%fd297, %fd37, %fd81, %fd296;
	fma.rn.f64 	%fd298, %fd39, %fd83, %fd297;
	div.rn.f64 	%fd299, %fd298, %fd76;
	setp.lt.f64 	%p28, %fd299, 0d0000000000000000;
	add.f64 	%fd300, %fd80, %fd299;
	setp.gt.f64 	%p29, %fd300, 0d3FF0000000000000;
	or.pred  	%p30, %p28, %p29;
	@%p30 bra 	$L__BB0_25;
	mul.f64 	%fd301, %fd71, %fd82;
	fma.rn.f64 	%fd302, %fd70, %fd81, %fd301;
	fma.rn.f64 	%fd303, %fd72, %fd83, %fd302;
	div.rn.f64 	%fd84, %fd303, %fd76;
	setp.lt.f64 	%p31, %fd84, 0d0000000000000000;
	@%p31 bra 	$L__BB0_25;
	setp.eq.s32 	%p32, %r75, -1;
	setp.lt.f64 	%p33, %fd84, %fd366;
	or.pred  	%p34, %p32, %p33;
	add.s32 	%r45, %r73, 1;
	selp.b32 	%r75, %r45, %r75, %p34;
	selp.f64 	%fd366, %fd84, %fd366, %p34;
$L__BB0_25:
	add.s32 	%r73, %r73, 2;
	setp.ne.s32 	%p35, %r73, 42;
	@%p35 bra 	$L__BB0_15;
	setp.eq.s32 	%p36, %r75, -1;
	@%p36 bra 	$L__BB0_30;
	mul.wide.s32 	%rd7, %r75, 80;
	add.s64 	%rd8, %rd1, %rd7;
	.pragma "used_bytes_mask 7";
	ld.global.u32 	%r46, [%rd8+72];
	bfe.u32 	%r47, %r46, 0, 8;
	cvt.u16.u32 	%rs10, %r47;
	and.b16  	%rs11, %rs10, 255;
	bfe.u32 	%r48, %r46, 8, 8;
	cvt.u16.u32 	%rs1, %r48;
	bfe.u32 	%r49, %r46, 16, 8;
	cvt.u16.u32 	%rs2, %r49;
	cvt.rn.f64.u16 	%fd87, %rs11;
	fma.rn.f64 	%fd305, %fd37, %fd366, %fd101;
	fma.rn.f64 	%fd306, %fd38, %fd366, %fd102;
	fma.rn.f64 	%fd307, %fd39, %fd366, %fd103;
	sub.f64 	%fd88, %fd108, %fd305;
	sub.f64 	%fd89, %fd109, %fd306;
	sub.f64 	%fd90, %fd110, %fd307;
	ld.global.f64 	%fd308, [%rd8+24];
	ld.global.f64 	%fd309, [%rd8+32];
	ld.global.f64 	%fd310, [%rd8+40];
	ld.global.f64 	%fd311, [%rd8];
	ld.global.f64 	%fd312, [%rd8+8];
	ld.global.f64 	%fd313, [%rd8+16];
	sub.f64 	%fd314, %fd308, %fd311;
	sub.f64 	%fd315, %fd309, %fd312;
	sub.f64 	%fd316, %fd310, %fd313;
	ld.global.f64 	%fd317, [%rd8+48];
	ld.global.f64 	%fd318, [%rd8+56];
	ld.global.f64 	%fd319, [%rd8+64];
	sub.f64 	%fd320, %fd317, %fd311;
	sub.f64 	%fd321, %fd318, %fd312;
	sub.f64 	%fd322, %fd319, %fd313;
	mul.f64 	%fd323, %fd315, %fd322;
	mul.f64 	%fd324, %fd316, %fd321;
	sub.f64 	%fd91, %fd323, %fd324;
	mul.f64 	%fd325, %fd316, %fd320;
	mul.f64 	%fd326, %fd314, %fd322;
	sub.f64 	%fd92, %fd325, %fd326;
	mul.f64 	%fd327, %fd314, %fd321;
	mul.f64 	%fd328, %fd315, %fd320;
	sub.f64 	%fd93, %fd327, %fd328;
	mul.f64 	%fd329, %fd89, %fd92;
	fma.rn.f64 	%fd330, %fd88, %fd91, %fd329;
	fma.rn.f64 	%fd94, %fd90, %fd93, %fd330;
	setp.leu.f64 	%p37, %fd94, 0d0000000000000000;
	mov.f64 	%fd367, 0d3FC999999999999A;
	mov.f64 	%fd368, %fd367;
	mov.f64 	%fd369, %fd367;
	@%p37 bra 	$L__BB0_29;
	mul.f64 	%fd331, %fd32, %fd94;
	mul.f64 	%fd332, %fd92, %fd92;
	fma.rn.f64 	%fd333, %fd91, %fd91, %fd332;
	fma.rn.f64 	%fd334, %fd93, %fd93, %fd333;
	sqrt.rn.f64 	%fd335, %fd334;
	mul.f64 	%fd336, %fd89, %fd89;
	fma.rn.f64 	%fd337, %fd88, %fd88, %fd336;
	fma.rn.f64 	%fd338, %fd90, %fd90, %fd337;
	sqrt.rn.f64 	%fd339, %fd338;
	mul.f64 	%fd340, %fd339, %fd335;
	div.rn.f64 	%fd341, %fd331, %fd340;
	add.f64 	%fd367, %fd341, 0d3FC999999999999A;
	mul.f64 	%fd342, %fd33, %fd94;
	div.rn.f64 	%fd343, %fd342, %fd340;
	add.f64 	%fd368, %fd343, 0d3FC999999999999A;
	mul.f64 	%fd344, %fd34, %fd94;
	div.rn.f64 	%fd345, %fd344, %fd340;
	add.f64 	%fd369, %fd345, 0d3FC999999999999A;
$L__BB0_29:
	ld.param.u64 	%rd15, [_Z12DeviceRenderP8Triangle4vec3S1_iidP6uchar4S1_S2__param_6];
	ld.param.u32 	%r68, [_Z12DeviceRenderP8Triangle4vec3S1_iidP6uchar4S1_S2__param_4];
	ld.param.u32 	%r63, [_Z12DeviceRenderP8Triangle4vec3S1_iidP6uchar4S1_S2__param_3];
	div.rn.f64 	%fd346, %fd87, 0d406FE00000000000;
	mul.f64 	%fd347, %fd346, %fd367;
	min.f64 	%fd348, %fd347, 0d3FF0000000000000;
	mul.f64 	%fd349, %fd348, 0d406FE00000000000;
	cvt.rzi.u32.f64 	%r50, %fd349;
	cvt.u16.u32 	%rs12, %r50;
	not.b32 	%r51, %r9;
	add.s32 	%r52, %r68, %r51;
	mad.lo.s32 	%r53, %r52, %r63, %r8;
	cvta.to.global.u64 	%rd9, %rd15;
	mul.wide.s32 	%rd10, %r53, 4;
	add.s64 	%rd11, %rd9, %rd10;
	and.b16  	%rs13, %rs1, 255;
	cvt.rn.f64.u16 	%fd350, %rs13;
	div.rn.f64 	%fd351, %fd350, 0d406FE00000000000;
	mul.f64 	%fd352, %fd351, %fd368;
	min.f64 	%fd353, %fd352, 0d3FF0000000000000;
	mul.f64 	%fd354, %fd353, 0d406FE00000000000;
	cvt.rzi.u32.f64 	%r54, %fd354;
	cvt.u16.u32 	%rs14, %r54;
	st.global.v2.u8 	[%rd11], {%rs12, %rs14};
	and.b16  	%rs15, %rs2, 255;
	cvt.rn.f64.u16 	%fd355, %rs15;
	div.rn.f64 	%fd356, %fd355, 0d406FE00000000000;
	mul.f64 	%fd357, %fd356, %fd369;
	min.f64 	%fd358, %fd357, 0d3FF0000000000000;
	mul.f64 	%fd359, %fd358, 0d406FE00000000000;
	cvt.rzi.u32.f64 	%r55, %fd359;
	st.global.u8 	[%rd11+2], %r55;
	bra.uni 	$L__BB0_31;
$L__BB0_30:
	ld.param.u64 	%rd16, [_Z12DeviceRenderP8Triangle4vec3S1_iidP6uchar4S1_S2__param_6];
	ld.param.u32 	%r69, [_Z12DeviceRenderP8Triangle4vec3S1_iidP6uchar4S1_S2__param_4];
	ld.param.u32 	%r64, [_Z12DeviceRenderP8Triangle4vec3S1_iidP6uchar4S1_S2__param_3];
	not.b32 	%r56, %r9;
	add.s32 	%r57, %r69, %r56;
	mad.lo.s32 	%r58, %r57, %r64, %r8;
	cvta.to.global.u64 	%rd12, %rd16;
	mul.wide.s32 	%rd13, %r58, 4;
	add.s64 	%rd14, %rd12, %rd13;
	mov.b32 	%r59, 0;
	st.global.u32 	[%rd14], %r59;
$L__BB0_31:
	setp.lt.s32 	%p38, %r71, %r6;
	@%p38 bra 	$L__BB0_14;
$L__BB0_32:
	ret;

}
.func  (.param .align 16 .b8 func_retval0[16]) __internal_trig_reduction_slowpathd(
	.param .b64 __internal_trig_reduction_slowpathd_param_0
)
{
	.local .align 8 .b8 	__local_depot1[40];
	.reg .b64 	%SP;
	.reg .b64 	%SPL;
	.reg .pred 	%p<10>;
	.reg .b32 	%r<47>;
	.reg .b64 	%rd<74>;
	.reg .b64 	%fd<5>;

	mov.u64 	%SPL, __local_depot1;
	ld.param.f64 	%fd4, [__internal_trig_reduction_slowpathd_param_0];
	add.u64 	%rd1, %SPL, 0;
	{
	.reg .b32 %temp; 
	mov.b64 	{%temp, %r1}, %fd4;
	}
	shr.u32 	%r2, %r1, 20;
	and.b32  	%r3, %r2, 2047;
	setp.eq.s32 	%p1, %r3, 2047;
	mov.b32 	%r46, 0;
	@%p1 bra 	$L__BB1_9;
	add.s32 	%r20, %r3, -1024;
	mov.b64 	%rd20, %fd4;
	shl.b64 	%rd2, %rd20, 11;
	shr.u32 	%r4, %r20, 6;
	sub.s32 	%r45, 15, %r4;
	sub.s32 	%r21, 19, %r4;
	setp.lt.u32 	%p2, %r20, 128;
	selp.b32 	%r6, 18, %r21, %p2;
	setp.ge.s32 	%p3, %r45, %r6;
	mov.b64 	%rd70, 0;
	@%p3 bra 	$L__BB1_4;
	add.s32 	%r23, %r6, %r4;
	neg.s32 	%r43, %r23;
	or.b64  	%rd3, %rd2, -9223372036854775808;
	mov.b64 	%rd70, 0;
	mov.b32 	%r42, 0;
	mov.u64 	%rd25, __cudart_i2opi_d;
	mov.u32 	%r44, %r45;
$L__BB1_3:
	.pragma "nounroll";
	mul.wide.s32 	%rd22, %r42, 8;
	add.s64 	%rd23, %rd1, %rd22;
	mul.wide.s32 	%rd24, %r44, 8;
	add.s64 	%rd26, %rd25, %rd24;
	ld.global.nc.u64 	%rd27, [%rd26];
	{
	.reg .u32 %r0, %r1, %r2, %r3, %alo, %ahi, %blo, %bhi, %clo, %chi;
	mov.b64 	{%alo,%ahi}, %rd27;
	mov.b64 	{%blo,%bhi}, %rd3;
	mov.b64 	{%clo,%chi}, %rd70;
	mad.lo.cc.u32 	%r0, %alo, %blo, %clo;
	madc.hi.cc.u32 	%r1, %alo, %blo, %chi;
	madc.hi.u32 	%r2, %alo, %bhi, 0;
	mad.lo.cc.u32 	%r1, %alo, %bhi, %r1;
	madc.hi.cc.u32 	%r2, %ahi, %blo, %r2;
	madc.hi.u32 	%r3, %ahi, %bhi, 0;
	mad.lo.cc.u32 	%r1, %ahi, %blo, %r1;
	madc.lo.cc.u32 	%r2, %ahi, %bhi, %r2;
	addc.u32 	%r3, %r3, 0;
	mov.b64 	%rd28, {%r0,%r1};
	mov.b64 	%rd70, {%r2,%r3};
	}
	st.local.u64 	[%rd23], %rd28;
	add.s32 	%r44, %r44, 1;
	add.s32 	%r43, %r43, 1;
	add.s32 	%r42, %r42, 1;
	setp.ne.s32 	%p4, %r43, -15;
	mov.u32 	%r45, %r6;
	@%p4 bra 	$L__BB1_3;
$L__BB1_4:
	cvt.s64.s32 	%rd29, %r45;
	cvt.u64.u32 	%rd30, %r4;
	add.s64 	%rd31, %rd30, %rd29;
	shl.b64 	%rd32, %rd31, 3;
	add.s64 	%rd33, %rd1, %rd32;
	st.local.u64 	[%rd33+-120], %rd70;
	and.b32  	%r15, %r2, 63;
	ld.local.u64 	%rd72, [%rd1+16];
	ld.local.u64 	%rd71, [%rd1+24];
	setp.eq.s32 	%p5, %r15, 0;
	@%p5 bra 	$L__BB1_6;
	shl.b64 	%rd34, %rd71, %r15;
	shr.u64 	%rd35, %rd72, 1;
	xor.b32  	%r24, %r15, 63;
	shr.u64 	%rd36, %rd35, %r24;
	or.b64  	%rd71, %rd34, %rd36;
	ld.local.u64 	%rd37, [%rd1+8];
	shl.b64 	%rd38, %rd72, %r15;
	shr.u64 	%rd39, %rd37, 1;
	shr.u64 	%rd40, %rd39, %r24;
	or.b64  	%rd72, %rd38, %rd40;
$L__BB1_6:
	and.b32  	%r25, %r1, -2147483648;
	shr.u64 	%rd41, %rd71, 62;
	cvt.u32.u64 	%r26, %rd41;
	mov.b64 	{%r27, %r28}, %rd71;
	mov.b64 	{%r29, %r30}, %rd72;
	shf.l.wrap.b32 	%r31, %r30, %r27, 2;
	shf.l.wrap.b32 	%r32, %r27, %r28, 2;
	mov.b64 	%rd42, {%r31, %r32};
	shl.b64 	%rd43, %rd72, 2;
	shr.u64 	%rd44, %rd42, 63;
	cvt.u32.u64 	%r33, %rd44;
	add.s32 	%r34, %r33, %r26;
	setp.eq.s32 	%p6, %r25, 0;
	neg.s32 	%r35, %r34;
	selp.b32 	%r46, %r34, %r35, %p6;
	setp.gt.s64 	%p7, %rd42, -1;
	mov.b64 	%rd45, 0;
	{
	.reg .u32 %r0, %r1, %r2, %r3, %a0, %a1, %a2, %a3, %b0, %b1, %b2, %b3;
	mov.b64 	{%a0,%a1}, %rd45;
	mov.b64 	{%a2,%a3}, %rd45;
	mov.b64 	{%b0,%b1}, %rd43;
	mov.b64 	{%b2,%b3}, %rd42;
	sub.cc.u32 	%r0, %a0, %b0;
	subc.cc.u32 	%r1, %a1, %b1;
	subc.cc.u32 	%r2, %a2, %b2;
	subc.u32 	%r3, %a3, %b3;
	mov.b64 	%rd46, {%r0,%r1};
	mov.b64 	%rd47, {%r2,%r3};
	}
	xor.b32  	%r36, %r25, -2147483648;
	selp.b64 	%rd73, %rd42, %rd47, %p7;
	selp.b64 	%rd14, %rd43, %rd46, %p7;
	selp.b32 	%r17, %r25, %r36, %p7;
	clz.b64 	%r37, %rd73;
	cvt.u64.u32 	%rd15, %r37;
	setp.eq.s32 	%p8, %r37, 0;
	@%p8 bra 	$L__BB1_8;
	cvt.u32.u64 	%r38, %rd15;
	and.b32  	%r39, %r38, 63;
	shl.b64 	%rd48, %rd73, %r39;
	shr.u64 	%rd49, %rd14, 1;
	not.b32 	%r40, %r38;
	and.b32  	%r41, %r40, 63;
	shr.u64 	%rd50, %rd49, %r41;
	or.b64  	%rd73, %rd48, %rd50;
$L__BB1_8:
	mov.b64 	%rd51, -3958705157555305931;
	{
	.reg .u32 %r0, %r1, %r2, %r3, %alo, %ahi, %blo, %bhi;
	mov.b64 	{%alo,%ahi}, %rd73;
	mov.b64 	{%blo,%bhi}, %rd51;
	mul.lo.u32 	%r0, %alo, %blo;
	mul.hi.u32 	%r1, %alo, %blo;
	mad.lo.cc.u32 	%r1, %alo, %bhi, %r1;
	madc.hi.u32 	%r2, %alo, %bhi, 0;
	mad.lo.cc.u32 	%r1, %ahi, %blo, %r1;
	madc.hi.cc.u32 	%r2, %ahi, %blo, %r2;
	madc.hi.u32 	%r3, %ahi, %bhi, 0;
	mad.lo.cc.u32 	%r2, %ahi, %bhi, %r2;
	addc.u32 	%r3, %r3, 0;
	mov.b64 	%rd52, {%r0,%r1};
	mov.b64 	%rd53, {%r2,%r3};
	}
	setp.gt.s64 	%p9, %rd53, 0;
	{
	.reg .u32 %r0, %r1, %r2, %r3, %a0, %a1, %a2, %a3, %b0, %b1, %b2, %b3;
	mov.b64 	{%a0,%a1}, %rd52;
	mov.b64 	{%a2,%a3}, %rd53;
	mov.b64 	{%b0,%b1}, %rd52;
	mov.b64 	{%b2,%b3}, %rd53;
	add.cc.u32 	%r0, %a0, %b0;
	addc.cc.u32 	%r1, %a1, %b1;
	addc.cc.u32 	%r2, %a2, %b2;
	addc.u32 	%r3, %a3, %b3;
	mov.b64 	%rd54, {%r0,%r1};
	mov.b64 	%rd55, {%r2,%r3};
	}
	selp.b64 	%rd56, %rd55, %rd53, %p9;
	selp.s64 	%rd57, -1, 0, %p9;
	sub.s64 	%rd58, %rd57, %rd15;
	cvt.u64.u32 	%rd59, %r17;
	shl.b64 	%rd60, %rd59, 32;
	add.s64 	%rd61, %rd56, 1;
	shr.u64 	%rd62, %rd61, 10;
	add.s64 	%rd63, %rd62, 1;
	shr.u64 	%rd64, %rd63, 1;
	shl.b64 	%rd65, %rd58, 52;
	add.s64 	%rd66, %rd65, %rd64;
	add.s64 	%rd67, %rd66, 4602678819172646912;
	or.b64  	%rd68, %rd67, %rd60;
	mov.b64 	%fd4, %rd68;
$L__BB1_9:
	st.param.f64 	[func_retval0], %fd4;
	st.param.b32 	[func_retval0+8], %r46;
	ret;

}


// ===== COMPILED SASS (sm_100) =====

	.target	sm_100

	.elftype	@"ET_EXEC"


//--------------------- .note.nv.tkinfo           --------------------------
	.section	.note.nv.tkinfo,"",@"SHT_NOTE"
	.sectionflags	@"SHF_NOTE_NV_TKINFO"
	.tkinfo
        /*0018*/ 	.word	0x00000002
        /*0030*/ 	.string	""
        /*0030*/ 	.string	"ptxas"
        /*0030*/ 	.string	"Cuda compilation tools, release 13.0, V13.0.88"
        /*0030*/ 	.string	"Build cuda_13.0.r13.0/compiler.36424714_0"
        /*0030*/ 	.string	"-arch sm_100 -m 64 "



//--------------------- .note.nv.cuinfo           --------------------------
	.section	.note.nv.cuinfo,"",@"SHT_NOTE"
	.sectionflags	@"SHF_NOTE_NV_CUINFO"
        /*0018*/ 	.short	0x0002
        /*001a*/ 	.short	0x0064
        /*001c*/ 	.short	0x0082
	.zero		2


//--------------------- .nv.info                  --------------------------
	.section	.nv.info,"",@"SHT_CUDA_INFO"
	.align	4


	//----- nvinfo : EIATTR_REGCOUNT
	.align		4
        /*0000*/ 	.byte	0x04, 0x2f
        /*0002*/ 	.short	(.L_2 - .L_1)
	.align		4
.L_1:
        /*0004*/ 	.word	index@(_Z12DeviceRenderP8Triangle4vec3S1_iidP6uchar4S1_S2_)
        /*0008*/ 	.word	0x0000005a


	//----- nvinfo : EIATTR_FRAME_SIZE
	.align		4
.L_2:
        /*000c*/ 	.byte	0x04, 0x11
        /*000e*/ 	.short	(.L_4 - .L_3)
	.align		4
.L_3:
        /*0010*/ 	.word	index@($_Z12DeviceRenderP8Triangle4vec3S1_iidP6uchar4S1_S2_$__internal_trig_reduction_slowpathd)
        /*0014*/ 	.word	0x00000028


	//----- nvinfo : EIATTR_FRAME_SIZE
	.align		4
.L_4:
        /*0018*/ 	.byte	0x04, 0x11
        /*001a*/ 	.short	(.L_6 - .L_5)
	.align		4
.L_5:
        /*001c*/ 	.word	index@($__internal_2_$__cuda_sm20_dsqrt_rn_f64_mediumpath_v1)
        /*0020*/ 	.word	0x00000028


	//----- nvinfo : EIATTR_FRAME_SIZE
	.align		4
.L_6:
        /*0024*/ 	.byte	0x04, 0x11
        /*0026*/ 	.short	(.L_8 - .L_7)
	.align		4
.L_7:
        /*0028*/ 	.word	index@($__internal_1_$__cuda_sm20_div_rn_f64_full)
        /*002c*/ 	.word	0x00000028


	//----- nvinfo : EIATTR_FRAME_SIZE
	.align		4
.L_8:
        /*0030*/ 	.byte	0x04, 0x11
        /*0032*/ 	.short	(.L_10 - .L_9)
	.align		4
.L_9:
        /*0034*/ 	.word	index@($__internal_0_$__cuda_sm20_dblrcp_rn_slowpath_v3)
        /*0038*/ 	.word	0x00000028


	//----- nvinfo : EIATTR_FRAME_SIZE
	.align		4
.L_10:
        /*003c*/ 	.byte	0x04, 0x11
        /*003e*/ 	.short	(.L_12 - .L_11)
	.align		4
.L_11:
        /*0040*/ 	.word	index@(_Z12DeviceRenderP8Triangle4vec3S1_iidP6uchar4S1_S2_)
        /*0044*/ 	.word	0x00000028


	//----- nvinfo : EIATTR_MIN_STACK_SIZE
	.align		4
.L_12:
        /*0048*/ 	.byte	0x04, 0x12
        /*004a*/ 	.short	(.L_14 - .L_13)
	.align		4
.L_13:
        /*004c*/ 	.word	index@(_Z12DeviceRenderP8Triangle4vec3S1_iidP6uchar4S1_S2_)
        /*0050*/ 	.word	0x00000028
.L_14:


//--------------------- .nv.compat                --------------------------
	.section	.nv.compat,"",@"SHT_CUDA_COMPAT_INFO"
	.align	4
        /*0000*/ 	.byte	0x02, 0x09, 0x00, 0x00, 0x02, 0x02, 0x01, 0x00, 0x02, 0x05, 0x05, 0x00, 0x03, 0x07, 0x01, 0x01
        /*0010*/ 	.byte	0x02, 0x03, 0x00, 0x00, 0x02, 0x06, 0x01, 0x00, 0x04, 0x0b, 0x08, 0x00, 0x01, 0x00, 0x00, 0x00
        /*0020*/ 	.byte	0x00, 0x00, 0x00, 0x00


//--------------------- .nv.info._Z12DeviceRenderP8Triangle4vec3S1_iidP6uchar4S1_S2_ --------------------------
	.section	.nv.info._Z12DeviceRenderP8Triangle4vec3S1_iidP6uchar4S1_S2_,"",@"SHT_CUDA_INFO"
	.sectionflags	@""
	.align	4


	//----- nvinfo : EIATTR_CUDA_API_VERSION
	.align		4
        /*0000*/ 	.byte	0x04, 0x37
        /*0002*/ 	.short	(.L_16 - .L_15)
.L_15:
        /*0004*/ 	.word	0x00000082


	//----- nvinfo : EIATTR_KPARAM_INFO
	.align		4
.L_16:
        /*0008*/ 	.byte	0x04, 0x17
        /*000a*/ 	.short	(.L_18 - .L_17)
.L_17:
        /*000c*/ 	.word	0x00000000
        /*0010*/ 	.short	0x0008
        /*0012*/ 	.short	0x0068
        /*0014*/ 	.byte	0x00, 0xf0, 0x11, 0x00


	//----- nvinfo : EIATTR_KPARAM_INFO
	.align		4
.L_18:
        /*0018*/ 	.byte	0x04, 0x17
        /*001a*/ 	.short	(.L_20 - .L_19)
.L_19:
        /*001c*/ 	.word	0x00000000
        /*0020*/ 	.short	0x0007
        /*0022*/ 	.short	0x0050
        /*0024*/ 	.byte	0x00, 0xf0, 0x61, 0x00


	//----- nvinfo : EIATTR_KPARAM_INFO
	.align		4
.L_20:
        /*0028*/ 	.byte	0x04, 0x17
        /*002a*/ 	.short	(.L_22 - .L_21)
.L_21:
        /*002c*/ 	.word	0x00000000
        /*0030*/ 	.short	0x0006
        /*0032*/ 	.short	0x0048
        /*0034*/ 	.byte	0x00, 0xf5, 0x21, 0x00


	//----- nvinfo : EIATTR_KPARAM_INFO
	.align		4
.L_22:
        /*0038*/ 	.byte	0x04, 0x17
        /*003a*/ 	.short	(.L_24 - .L_23)
.L_23:
        /*003c*/ 	.word	0x00000000
        /*0040*/ 	.short	0x0005
        /*0042*/ 	.short	0x0040
        /*0044*/ 	.byte	0x00, 0xf0, 0x21, 0x00


	//----- nvinfo : EIATTR_KPARAM_INFO
	.align		4
.L_24:
        /*0048*/ 	.byte	0x04, 0x17
        /*004a*/ 	.short	(.L_26 - .L_25)
.L_25:
        /*004c*/ 	.word	0x00000000
        /*0050*/ 	.short	0x0004
        /*0052*/ 	.short	0x003c
        /*0054*/ 	.byte	0x00, 0xf0, 0x11, 0x00


	//----- nvinfo : EIATTR_KPARAM_INFO
	.align		4
.L_26:
        /*0058*/ 	.byte	0x04, 0x17
        /*005a*/ 	.short	(.L_28 - .L_27)
.L_27:
        /*005c*/ 	.word	0x00000000
        /*0060*/ 	.short	0x0003
        /*0062*/ 	.short	0x0038
        /*0064*/ 	.byte	0x00, 0xf0, 0x11, 0x00


	//----- nvinfo : EIATTR_KPARAM_INFO
	.align		4
.L_28:
        /*0068*/ 	.byte	0x04, 0x17
        /*006a*/ 	.short	(.L_30 - .L_29)
.L_29:
        /*006c*/ 	.word	0x00000000
        /*0070*/ 	.short	0x0002
        /*0072*/ 	.short	0x0020
        /*0074*/ 	.byte	0x00, 0xf0, 0x61, 0x00


	//----- nvinfo : EIATTR_KPARAM_INFO
	.align		4
.L_30:
        /*0078*/ 	.byte	0x04, 0x17
        /*007a*/ 	.short	(.L_32 - .L_31)
.L_31:
        /*007c*/ 	.word	0x00000000
        /*0080*/ 	.short	0x0001
        /*0082*/ 	.short	0x0008
        /*0084*/ 	.byte	0x00, 0xf0, 0x61, 0x00


	//----- nvinfo : EIATTR_KPARAM_INFO
	.align		4
.L_32:
        /*0088*/ 	.byte	0x04, 0x17
        /*008a*/ 	.short	(.L_34 - .L_33)
.L_33:
        /*008c*/ 	.word	0x00000000
        /*0090*/ 	.short	0x0000
        /*0092*/ 	.short	0x0000
        /*0094*/ 	.byte	0x00, 0xf5, 0x21, 0x00


	//----- nvinfo : EIATTR_SPARSE_MMA_MASK
	.align		4
.L_34:
        /*0098*/ 	.byte	0x03, 0x50
        /*009a*/ 	.short	0x0000


	//----- nvinfo : EIATTR_MAXREG_COUNT
	.align		4
        /*009c*/ 	.byte	0x03, 0x1b
        /*009e*/ 	.short	0x00ff


	//----- nvinfo : EIATTR_MERCURY_ISA_VERSION
	.align		4
        /*00a0*/ 	.byte	0x03, 0x5f
        /*00a2*/ 	.short	0x0101


	//----- nvinfo : EIATTR_UNUSED_LOAD_BYTE_OFFSET
	.align		4
        /*00a4*/ 	.byte	0x04, 0x44
        /*00a6*/ 	.short	(.L_36 - .L_35)


	//   ....[0]....
.L_35:
        /*00a8*/ 	.word	0x000040c0
        /*00ac*/ 	.word	0x00000007


	//----- nvinfo : EIATTR_VRC_CTA_INIT_COUNT
	.align		4
.L_36:
        /*00b0*/ 	.byte	0x02, 0x4a
	.zero		1
	.zero		1


	//----- nvinfo : EIATTR_EXIT_INSTR_OFFSETS
	.align		4
        /*00b4*/ 	.byte	0x04, 0x1c
        /*00b6*/ 	.short	(.L_38 - .L_37)


	//   ....[0]....
.L_37:
        /*00b8*/ 	.word	0x00001b40


	//   ....[1]....
        /*00bc*/ 	.word	0x00005360


	//----- nvinfo : EIATTR_CRS_STACK_SIZE
	.align		4
.L_38:
        /*00c0*/ 	.byte	0x04, 0x1e
        /*00c2*/ 	.short	(.L_40 - .L_39)
.L_39:
        /*00c4*/ 	.word	0x00000000


	//----- nvinfo : EIATTR_CBANK_PARAM_SIZE
	.align		4
.L_40:
        /*00c8*/ 	.byte	0x03, 0x19
        /*00ca*/ 	.short	0x006c


	//----- nvinfo : EIATTR_PARAM_CBANK
	.align		4
        /*00cc*/ 	.byte	0x04, 0x0a
        /*00ce*/ 	.short	(.L_42 - .L_41)
	.align		4
.L_41:
        /*00d0*/ 	.word	index@(.nv.constant0._Z12DeviceRenderP8Triangle4vec3S1_iidP6uchar4S1_S2_)
        /*00d4*/ 	.short	0x0380
        /*00d6*/ 	.short	0x006c


	//----- nvinfo : EIATTR_SW_WAR
	.align		4
.L_42:
        /*00d8*/ 	.byte	0x04, 0x36
        /*00da*/ 	.short	(.L_44 - .L_43)
.L_43:
        /*00dc*/ 	.word	0x00000008
.L_44:


//--------------------- .nv.callgraph             --------------------------
	.section	.nv.callgraph,"",@"SHT_CUDA_CALLGRAPH"
	.align	4
	.sectionentsize	8
	.align		4
        /*0000*/ 	.word	0x00000000
	.align		4
        /*0004*/ 	.word	0xffffffff
	.align		4
        /*0008*/ 	.word	0x00000000
	.align		4
        /*000c*/ 	.word	0xfffffffe
	.align		4
        /*0010*/ 	.word	0x00000000
	.align		4
        /*0014*/ 	.word	0xfffffffd
	.align		4
        /*0018*/ 	.word	0x00000000
	.align		4
        /*001c*/ 	.word	0xfffffffc


//--------------------- .nv.constant4             --------------------------
	.section	.nv.constant4,"a",@progbits
	.align	8
	.align		8
.nv.constant4:
        /*0000*/ 	.dword	__cudart_i2opi_d


//--------------------- .text._Z12DeviceRenderP8Triangle4vec3S1_iidP6uchar4S1_S2_ --------------------------
	.section	.text._Z12DeviceRenderP8Triangle4vec3S1_iidP6uchar4S1_S2_,"ax",@progbits
	.align	128
        .global         _Z12DeviceRenderP8Triangle4vec3S1_iidP6uchar4S1_S2_
        .type           _Z12DeviceRenderP8Triangle4vec3S1_iidP6uchar4S1_S2_,@function
        .size           _Z12DeviceRenderP8Triangle4vec3S1_iidP6uchar4S1_S2_,(.L_x_110 - _Z12DeviceRenderP8Triangle4vec3S1_iidP6uchar4S1_S2_)
        .other          _Z12DeviceRenderP8Triangle4vec3S1_iidP6uchar4S1_S2_,@"STO_CUDA_ENTRY STV_DEFAULT"
_Z12DeviceRenderP8Triangle4vec3S1_iidP6uchar4S1_S2_:
.text._Z12DeviceRenderP8Triangle4vec3S1_iidP6uchar4S1_S2_:
[----:B------:R-:W0:Y:S01]  /*0000*/  LDC R1, c[0x0][0x37c] ;  /* 0x0000df00ff017b82 */ /* 0x000e220000000800 */
[----:B------:R-:W1:Y:S01]  /*0010*/  MUFU.RCP64H R5, 360 ;  /* 0x4076800000057908 */ /* 0x000e620000001800 */
[----:B------:R-:W-:Y:S01]  /*0020*/  IMAD.MOV.U32 R8, RZ, RZ, 0x0 ;  /* 0x00000000ff087424 */ /* 0x000fe200078e00ff */
[----:B------:R-:W-:Y:S01]  /*0030*/  DMUL R2, RZ, 1 ;  /* 0x3ff00000ff027828 */ /* 0x000fe20000000000 */
[----:B------:R-:W-:Y:S01]  /*0040*/  IMAD.MOV.U32 R9, RZ, RZ, 0x40768000 ;  /* 0x40768000ff097424 */ /* 0x000fe200078e00ff */
[----:B------:R-:W-:Y:S01]  /*0050*/  UMOV UR4, 0x33145c07 ;  /* 0x33145c0700047882 */ /* 0x000fe20000000000 */
[----:B------:R-:W-:Y:S01]  /*0060*/  IMAD.MOV.U32 R4, RZ, RZ, 0x1 ;  /* 0x00000001ff047424 */ /* 0x000fe200078e00ff */
[----:B------:R-:W-:Y:S01]  /*0070*/  UMOV UR5, 0x3ca1a626 ;  /* 0x3ca1a62600057882 */ /* 0x000fe20000000000 */
[----:B------:R-:W2:Y:S01]  /*0080*/  LDCU.64 UR6, c[0x0][0x3c0] ;  /* 0x00007800ff0677ac */ /* 0x000ea20008000a00 */
[----:B0-----:R-:W-:Y:S02]  /*0090*/  VIADD R1, R1, 0xffffffd8 ;  /* 0xffffffd801017836 */ /* 0x001fe40000000000 */
[----:B------:R-:W-:Y:S01]  /*00a0*/  DADD R2, R2, -UR4 ;  /* 0x8000000402027e29 */ /* 0x000fe20008000000 */
[----:B------:R-:W-:Y:S01]  /*00b0*/  UMOV UR4, 0x54442d18 ;  /* 0x54442d1800047882 */ /* 0x000fe20000000000 */
[----:B------:R-:W-:Y:S01]  /*00c0*/  UMOV UR5, 0x400921fb ;  /* 0x400921fb00057882 */ /* 0x000fe20000000000 */
[----:B-1----:R-:W-:-:S05]  /*00d0*/  DFMA R6, R4, -R8, 1 ;  /* 0x3ff000000406742b */ /* 0x002fca0000000808 */
[----:B------:R-:W-:-:S03]  /*00e0*/  DADD R2, -R2, UR4 ;  /* 0x0000000402027e29 */ /* 0x000fc60008000100 */
[----:B------:R-:W-:-:S05]  /*00f0*/  DFMA R6, R6, R6, R6 ;  /* 0x000000060606722b */ /* 0x000fca0000000006 */
[----:B--2---:R-:W-:-:S03]  /*0100*/  DMUL R36, R2, UR6 ;  /* 0x0000000602247c28 */ /* 0x004fc60008000000 */
[----:B------:R-:W-:-:S07]  /*0110*/  DFMA R6, R4, R6, R4 ;  /* 0x000000060406722b */ /* 0x000fce0000000004 */
[----:B------:R-:W-:Y:S01]  /*0120*/  FSETP.GEU.AND P1, PT, |R37|, 6.5827683646048100446e-37, PT ;  /* 0x036000002500780b */ /* 0x000fe20003f2e200 */
[----:B------:R-:W-:-:S08]  /*0130*/  DFMA R4, R6, -R8, 1 ;  /* 0x3ff000000604742b */ /* 0x000fd00000000808 */
[----:B------:R-:W-:-:S08]  /*0140*/  DFMA R4, R6, R4, R6 ;  /* 0x000000040604722b */ /* 0x000fd00000000006 */
[----:B------:R-:W-:-:S08]  /*0150*/  DMUL R40, R36, R4 ;  /* 0x0000000424287228 */ /* 0x000fd00000000000 */
[----:B------:R-:W-:-:S08]  /*0160*/  DFMA R2, R40, -360, R36 ;  /* 0xc07680002802782b */ /* 0x000fd00000000024 */
[----:B------:R-:W-:-:S10]  /*0170*/  DFMA R40, R4, R2, R40 ;  /* 0x000000020428722b */ /* 0x000fd40000000028 */
[----:B------:R-:W-:-:S05]  /*0180*/  FFMA R0, RZ, 3.8515625, R41 ;  /* 0x40768000ff007823 */ /* 0x000fca0000000029 */
[----:B------:R-:W-:-:S13]  /*0190*/  FSETP.GT.AND P0, PT, |R0|, 1.469367938527859385e-39, PT ;  /* 0x001000000000780b */ /* 0x000fda0003f04200 */
[----:B------:R-:W-:Y:S05]  /*01a0*/  @P0 BRA P1, `(.L_x_0) ;  /* 0x0000000000180947 */ /* 0x000fea0000800000 */
[----:B------:R-:W-:Y:S01]  /*01b0*/  MOV R40, R36 ;  /* 0x0000002400287202 */ /* 0x000fe20000000f00 */
[----:B------:R-:W-:Y:S01]  /*01c0*/  IMAD.MOV.U32 R74, RZ, RZ, RZ ;  /* 0x000000ffff4a7224 */ /* 0x000fe200078e00ff */
[----:B------:R-:W-:Y:S01]  /*01d0*/  MOV R38, 0x200 ;  /* 0x0000020000267802 */ /* 0x000fe20000000f00 */
[----:B------:R-:W-:-:S07]  /*01e0*/  IMAD.MOV.U32 R75, RZ, RZ, 0x40768000 ;  /* 0x40768000ff4b7424 */ /* 0x000fce00078e00ff */
[----:B------:R-:W-:Y:S05]  /*01f0*/  CALL.REL.NOINC `($__internal_1_$__cuda_sm20_div_rn_f64_full) ;  /* 0x0000005400087944 */ /* 0x000fea0003c00000 */
[----:B------:R-:W-:-:S07]  /*0200*/  IMAD.MOV.U32 R41, RZ, RZ, R37 ;  /* 0x000000ffff297224 */ /* 0x000fce00078e0025 */
.L_x_0:
[----:B------:R-:W-:Y:S01]  /*0210*/  DSETP.NEU.AND P1, PT, |R40|, +INF , PT ;  /* 0x7ff000002800742a */ /* 0x000fe20003f2d200 */
[----:B------:R-:W-:-:S13]  /*0220*/  BSSY.RECONVERGENT B0, `(.L_x_1) ;  /* 0x000001b000007945 */ /* 0x000fda0003800200 */
[----:B------:R-:W-:Y:S01]  /*0230*/  @!P1 DMUL R4, RZ, R40 ;  /* 0x00000028ff049228 */ /* 0x000fe20000000000 */
[----:B------:R-:W-:Y:S01]  /*0240*/  @!P1 PLOP3.LUT P0, PT, PT, PT, PT, 0x80, 0x8 ;  /* 0x000000000008981c */ /* 0x000fe20003f0f070 */
[----:B------:R-:W-:-:S12]  /*0250*/  @!P1 BRA `(.L_x_2) ;  /* 0x00000000005c9947 */ /* 0x000fd80003800000 */
[----:B------:R-:W-:Y:S01]  /*0260*/  UMOV UR4, 0x6dc9c883 ;  /* 0x6dc9c88300047882 */ /* 0x000fe20000000000 */
[----:B------:R-:W-:Y:S01]  /*0270*/  UMOV UR5, 0x3fe45f30 ;  /* 0x3fe45f3000057882 */ /* 0x000fe20000000000 */
[C---:B------:R-:W-:Y:S01]  /*0280*/  DSETP.GE.AND P0, PT, |R40|.reuse, 2.14748364800000000000e+09, PT ;  /* 0x41e000002800742a */ /* 0x040fe20003f06200 */
[----:B------:R-:W-:Y:S01]  /*0290*/  BSSY.RECONVERGENT B1, `(.L_x_3) ;  /* 0x0000011000017945 */ /* 0x000fe20003800200 */
[----:B------:R-:W-:Y:S01]  /*02a0*/  DMUL R2, R40, UR4 ;  /* 0x0000000428027c28 */ /* 0x000fe20008000000 */
[----:B------:R-:W-:Y:S01]  /*02b0*/  UMOV UR4, 0x54442d18 ;  /* 0x54442d1800047882 */ /* 0x000fe20000000000 */
[----:B------:R-:W-:-:S08]  /*02c0*/  UMOV UR5, 0x3ff921fb ;  /* 0x3ff921fb00057882 */ /* 0x000fd00000000000 */
[----:B------:R-:W0:Y:S08]  /*02d0*/  F2I.F64 R2, R2 ;  /* 0x0000000200027311 */ /* 0x000e300000301100 */
[----:B0-----:R-:W0:Y:S02]  /*02e0*/  I2F.F64 R4, R2 ;  /* 0x0000000200047312 */ /* 0x001e240000201c00 */
[----:B0-----:R-:W-:Y:S01]  /*02f0*/  DFMA R6, R4, -UR4, R40 ;  /* 0x8000000404067c2b */ /* 0x001fe20008000028 */
[----:B------:R-:W-:Y:S01]  /*0300*/  UMOV UR4, 0x33145c00 ;  /* 0x33145c0000047882 */ /* 0x000fe20000000000 */
[----:B------:R-:W-:-:S06]  /*0310*/  UMOV UR5, 0x3c91a626 ;  /* 0x3c91a62600057882 */ /* 0x000fcc0000000000 */
[----:B------:R-:W-:Y:S01]  /*0320*/  DFMA R6, R4, -UR4, R6 ;  /* 0x8000000404067c2b */ /* 0x000fe20008000006 */
[----:B------:R-:W-:Y:S01]  /*0330*/  UMOV UR4, 0x252049c0 ;  /* 0x252049c000047882 */ /* 0x000fe20000000000 */
[----:B------:R-:W-:-:S06]  /*0340*/  UMOV UR5, 0x397b839a ;  /* 0x397b839a00057882 */ /* 0x000fcc0000000000 */
[----:B------:R-:W-:Y:S01]  /*0350*/  DFMA R4, R4, -UR4, R6 ;  /* 0x8000000404047c2b */ /* 0x000fe20008000006 */
[----:B------:R-:W-:Y:S10]  /*0360*/  @!P0 BRA `(.L_x_4) ;  /* 0x00000000000c8947 */ /* 0x000ff40003800000 */
[----:B------:R-:W-:-:S07]  /*0370*/  MOV R8, 0x390 ;  /* 0x0000039000087802 */ /* 0x000fce0000000f00 */
[----:B------:R-:W-:Y:S05]  /*0380*/  CALL.REL.NOINC `($_Z12DeviceRenderP8Triangle4vec3S1_iidP6uchar4S1_S2_$__internal_trig_reduction_slowpathd) ;  /* 0x0000005800cc7944 */ /* 0x000fea0003c00000 */
[----:B------:R-:W-:-:S07]  /*0390*/  IMAD.MOV.U32 R2, RZ, RZ, R0 ;  /* 0x000000ffff027224 */ /* 0x000fce00078e0000 */
.L_x_4:
[----:B------:R-:W-:Y:S05]  /*03a0*/  BSYNC.RECONVERGENT B1 ;  /* 0x0000000000017941 */ /* 0x000fea0003800200 */
.L_x_3:
[----:B------:R-:W-:-:S04]  /*03b0*/  LOP3.LUT R2, R2, 0x1, RZ, 0xc0, !PT ;  /* 0x0000000102027812 */ /* 0x000fc800078ec0ff */
[----:B------:R-:W-:-:S13]  /*03c0*/  ISETP.NE.U32.AND P0, PT, R2, 0x1, PT ;  /* 0x000000010200780c */ /* 0x000fda0003f05070 */
.L_x_2:
[----:B------:R-:W-:Y:S05]  /*03d0*/  BSYNC.RECONVERGENT B0 ;  /* 0x0000000000007941 */ /* 0x000fea0003800200 */
.L_x_1:
[----:B------:R-:W-:Y:S01]  /*03e0*/  DMUL R2, R4, R4 ;  /* 0x0000000404027228 */ /* 0x000fe20000000000 */
[----:B------:R-:W-:Y:S01]  /*03f0*/  MOV R6, 0x5b27ebb1 ;  /* 0x5b27ebb100067802 */ /* 0x000fe20000000f00 */
[----:B------:R-:W-:Y:S01]  /*0400*/  IMAD.MOV.U32 R7, RZ, RZ, 0x3ef9757c ;  /* 0x3ef9757cff077424 */ /* 0x000fe200078e00ff */
[----:B------:R-:W-:Y:S01]  /*0410*/  UMOV UR4, 0x2799bcb9 ;  /* 0x2799bcb900047882 */ /* 0x000fe20000000000 */
[----:B------:R-:W-:Y:S01]  /*0420*/  UMOV UR5, 0x3ee48dac ;  /* 0x3ee48dac00057882 */ /* 0x000fe20000000000 */
[----:B------:R-:W0:Y:S01]  /*0430*/  LDC.64 R12, c[0x0][0x390] ;  /* 0x0000e400ff0c7b82 */ /* 0x000e220000000a00 */
[----:B------:R-:W-:Y:S02]  /*0440*/  BSSY.RECONVERGENT B0, `(.L_x_5) ;  /* 0x0000036000007945 */ /* 0x000fe40003800200 */
[----:B------:R-:W-:Y:S01]  /*0450*/  DFMA R6, R2, UR4, -R6 ;  /* 0x0000000402067c2b */ /* 0x000fe20008000806 */
[----:B------:R-:W-:Y:S01]  /*0460*/  UMOV UR4, 0xfd91e04 ;  /* 0x0fd91e0400047882 */ /* 0x000fe20000000000 */
[----:B------:R-:W-:-:S06]  /*0470*/  UMOV UR5, 0x3f0980e9 ;  /* 0x3f0980e900057882 */ /* 0x000fcc0000000000 */
[----:B------:R-:W-:Y:S01]  /*0480*/  DFMA R6, R2, R6, UR4 ;  /* 0x0000000402067e2b */ /* 0x000fe20008000006 */
[----:B------:R-:W-:Y:S01]  /*0490*/  UMOV UR4, 0x417d7e1d ;  /* 0x417d7e1d00047882 */ /* 0x000fe20000000000 */
[----:B------:R-:W-:-:S06]  /*04a0*/  UMOV UR5, 0x3efae2b0 ;  /* 0x3efae2b000057882 */ /* 0x000fcc0000000000 */
[----:B------:R-:W-:Y:S01]  /*04b0*/  DFMA R6, R2, R6, -UR4 ;  /* 0x8000000402067e2b */ /* 0x000fe20008000006 */
[----:B------:R-:W-:Y:S01]  /*04c0*/  UMOV UR4, 0x41bfba57 ;  /* 0x41bfba5700047882 */ /* 0x000fe20000000000 */
[----:B------:R-:W-:-:S06]  /*04d0*/  UMOV UR5, 0x3f119f53 ;  /* 0x3f119f5300057882 */ /* 0x000fcc0000000000 */
[----:B------:R-:W-:Y:S01]  /*04e0*/  DFMA R6, R2, R6, UR4 ;  /* 0x0000000402067e2b */ /* 0x000fe20008000006 */
        /* <DEDUP_REMOVED lines=29> */
[----:B------:R-:W-:-:S08]  /*06c0*/  DFMA R6, R2, R6, UR4 ;  /* 0x0000000402067e2b */ /* 0x000fd00008000006 */
[----:B------:R-:W-:-:S08]  /*06d0*/  DMUL R14, R2, R6 ;  /* 0x00000006020e7228 */ /* 0x000fd00000000000 */
[----:B------:R-:W-:Y:S01]  /*06e0*/  DFMA R2, R14, R4, R4 ;  /* 0x000000040e02722b */ /* 0x000fe20000000004 */
[----:B0-----:R-:W-:Y:S10]  /*06f0*/  @P0 BRA `(.L_x_6) ;  /* 0x0000000000280947 */ /* 0x001ff40003800000 */
[----:B------:R-:W0:Y:S01]  /*0700*/  MUFU.RCP64H R9, R3 ;  /* 0x0000000300097308 */ /* 0x000e220000001800 */
[----:B------:R-:W-:-:S06]  /*0710*/  IMAD.MOV.U32 R8, RZ, RZ, RZ ;  /* 0x000000ffff087224 */ /* 0x000fcc00078e00ff */
[----:B0-----:R-:W-:-:S08]  /*0720*/  DFMA R6, -R2, R8, 1 ;  /* 0x3ff000000206742b */ /* 0x001fd00000000108 */
[----:B------:R-:W-:Y:S02]  /*0730*/  DFMA R10, R6, R6, R6 ;  /* 0x00000006060a722b */ /* 0x000fe40000000006 */
[----:B------:R-:W-:-:S06]  /*0740*/  DADD R6, R2, -R4 ;  /* 0x0000000002067229 */ /* 0x000fcc0000000804 */
[----:B------:R-:W-:Y:S02]  /*0750*/  DFMA R10, R8, R10, R8 ;  /* 0x0000000a080a722b */ /* 0x000fe40000000008 */
[----:B------:R-:W-:-:S06]  /*0760*/  DFMA R6, R14, R4, -R6 ;  /* 0x000000040e06722b */ /* 0x000fcc0000000806 */
[----:B------:R-:W-:-:S08]  /*0770*/  DFMA R4, R2, -R10, 1 ;  /* 0x3ff000000204742b */ /* 0x000fd0000000080a */
[----:B------:R-:W-:-:S08]  /*0780*/  DFMA R4, R6, -R10, R4 ;  /* 0x8000000a0604722b */ /* 0x000fd00000000004 */
[----:B------:R-:W-:-:S11]  /*0790*/  DFMA R2, -R10, R4, -R10 ;  /* 0x000000040a02722b */ /* 0x000fd6000000090a */
.L_x_6:
[----:B------:R-:W-:Y:S05]  /*07a0*/  BSYNC.RECONVERGENT B0 ;  /* 0x0000000000007941 */ /* 0x000fea0003800200 */
.L_x_5:
[----:B------:R-:W0:Y:S01]  /*07b0*/  LDCU.128 UR4, c[0x0][0x3a0] ;  /* 0x00007400ff0477ac */ /* 0x000e220008000c00 */
[----:B------:R-:W1:Y:S01]  /*07c0*/  LDC.64 R36, c[0x0][0x388] ;  /* 0x0000e200ff247b82 */ /* 0x000e620000000a00 */
[----:B------:R-:W-:Y:S01]  /*07d0*/  IMAD.MOV.U32 R10, RZ, RZ, 0x0 ;  /* 0x00000000ff0a7424 */ /* 0x000fe200078e00ff */
[----:B------:R-:W-:Y:S01]  /*07e0*/  MOV R11, 0x3fd80000 ;  /* 0x3fd80000000b7802 */ /* 0x000fe20000000f00 */
[----:B------:R-:W2:Y:S05]  /*07f0*/  LDCU.64 UR8, c[0x0][0x3b0] ;  /* 0x00007600ff0877ac */ /* 0x000eaa0008000a00 */
[----:B------:R-:W2:Y:S01]  /*0800*/  LDC.64 R6, c[0x0][0x398] ;  /* 0x0000e600ff067b82 */ /* 0x000ea20000000a00 */
[----:B0-----:R-:W-:-:S02]  /*0810*/  DADD R8, -R12, UR6 ;  /* 0x000000060c087e29 */ /* 0x001fc40008000100 */
[----:B-1----:R-:W-:-:S06]  /*0820*/  DADD R36, -R36, UR4 ;  /* 0x0000000424247e29 */ /* 0x002fcc0008000100 */
[----:B------:R-:W-:Y:S02]  /*0830*/  DMUL R4, R8, R8 ;  /* 0x0000000808047228 */ /* 0x000fe40000000000 */
[----:B--2---:R-:W-:-:S06]  /*0840*/  DADD R6, -R6, UR8 ;  /* 0x0000000806067e29 */ /* 0x004fcc0008000100 */
[----:B------:R-:W-:-:S08]  /*0850*/  DFMA R4, R36, R36, R4 ;  /* 0x000000242404722b */ /* 0x000fd00000000004 */
[----:B------:R-:W-:-:S06]  /*0860*/  DFMA R40, R6, R6, R4 ;  /* 0x000000060628722b */ /* 0x000fcc0000000004 */
[----:B------:R-:W0:Y:S04]  /*0870*/  MUFU.RSQ64H R57, R41 ;  /* 0x0000002900397308 */ /* 0x000e280000001c00 */
[----:B------:R-:W-:-:S05]  /*0880*/  VIADD R56, R41, 0xfcb00000 ;  /* 0xfcb0000029387836 */ /* 0x000fca0000000000 */
[----:B------:R-:W-:Y:S01]  /*0890*/  ISETP.GE.U32.AND P0, PT, R56, 0x7ca00000, PT ;  /* 0x7ca000003800780c */ /* 0x000fe20003f06070 */
[----:B0-----:R-:W-:-:S08]  /*08a0*/  DMUL R4, R56, R56 ;  /* 0x0000003838047228 */ /* 0x001fd00000000000 */
[----:B------:R-:W-:-:S08]  /*08b0*/  DFMA R4, R40, -R4, 1 ;  /* 0x3ff000002804742b */ /* 0x000fd00000000804 */
[----:B------:R-:W-:Y:S02]  /*08c0*/  DFMA R10, R4, R10, 0.5 ;  /* 0x3fe00000040a742b */ /* 0x000fe4000000000a */
[----:B------:R-:W-:-:S08]  /*08d0*/  DMUL R4, R56, R4 ;  /* 0x0000000438047228 */ /* 0x000fd00000000000 */
[----:B------:R-:W-:-:S08]  /*08e0*/  DFMA R46, R10, R4, R56 ;  /* 0x000000040a2e722b */ /* 0x000fd00000000038 */
[----:B------:R-:W-:Y:S02]  /*08f0*/  DMUL R54, R40, R46 ;  /* 0x0000002e28367228 */ /* 0x000fe40000000000 */
[----:B------:R-:W-:Y:S02]  /*0900*/  VIADD R11, R47, 0xfff00000 ;  /* 0xfff000002f0b7836 */ /* 0x000fe40000000000 */
[----:B------:R-:W-:-:S04]  /*0910*/  IMAD.MOV.U32 R10, RZ, RZ, R46 ;  /* 0x000000ffff0a7224 */ /* 0x000fc800078e002e */
[----:B------:R-:W-:-:S08]  /*0920*/  DFMA R42, R54, -R54, R40 ;  /* 0x80000036362a722b */ /* 0x000fd00000000028 */
[----:B------:R-:W-:Y:S01]  /*0930*/  DFMA R4, R42, R10, R54 ;  /* 0x0000000a2a04722b */ /* 0x000fe20000000036 */
[----:B------:R-:W-:Y:S10]  /*0940*/  @!P0 BRA `(.L_x_7) ;  /* 0x0000000000148947 */ /* 0x000ff40003800000 */
[----:B------:R-:W-:Y:S01]  /*0950*/  IMAD.MOV.U32 R47, RZ, RZ, R11 ;  /* 0x000000ffff2f7224 */ /* 0x000fe200078e000b */
[----:B------:R-:W-:-:S07]  /*0960*/  MOV R38, 0x980 ;  /* 0x0000098000267802 */ /* 0x000fce0000000f00 */
[----:B------:R-:W-:Y:S05]  /*0970*/  CALL.REL.NOINC `($__internal_2_$__cuda_sm20_dsqrt_rn_f64_mediumpath_v1) ;  /* 0x0000005000b47944 */ /* 0x000fea0003c00000 */
[----:B------:R-:W-:Y:S01]  /*0980*/  IMAD.MOV.U32 R4, RZ, RZ, R42 ;  /* 0x000000ffff047224 */ /* 0x000fe200078e002a */
[----:B------:R-:W-:-:S07]  /*0990*/  MOV R5, R43 ;  /* 0x0000002b00057202 */ /* 0x000fce0000000f00 */
.L_x_7:
[----:B------:R-:W0:Y:S01]  /*09a0*/  MUFU.RCP64H R11, R5 ;  /* 0x00000005000b7308 */ /* 0x000e220000001800 */
[----:B------:R-:W-:Y:S01]  /*09b0*/  IMAD.MOV.U32 R10, RZ, RZ, 0x1 ;  /* 0x00000001ff0a7424 */ /* 0x000fe200078e00ff */
[----:B------:R-:W-:Y:S01]  /*09c0*/  FSETP.GEU.AND P1, PT, |R37|, 6.5827683646048100446e-37, PT ;  /* 0x036000002500780b */ /* 0x000fe20003f2e200 */
[----:B------:R-:W-:Y:S04]  /*09d0*/  BSSY.RECONVERGENT B1, `(.L_x_8) ;  /* 0x0000013000017945 */ /* 0x000fe80003800200 */
[----:B0-----:R-:W-:-:S08]  /*09e0*/  DFMA R12, R10, -R4, 1 ;  /* 0x3ff000000a0c742b */ /* 0x001fd00000000804 */
[----:B------:R-:W-:-:S08]  /*09f0*/  DFMA R12, R12, R12, R12 ;  /* 0x0000000c0c0c722b */ /* 0x000fd0000000000c */
[----:B------:R-:W-:-:S08]  /*0a00*/  DFMA R12, R10, R12, R10 ;  /* 0x0000000c0a0c722b */ /* 0x000fd0000000000a */
[----:B------:R-:W-:-:S08]  /*0a10*/  DFMA R10, R12, -R4, 1 ;  /* 0x3ff000000c0a742b */ /* 0x000fd00000000804 */
[----:B------:R-:W-:-:S08]  /*0a20*/  DFMA R10, R12, R10, R12 ;  /* 0x0000000a0c0a722b */ /* 0x000fd0000000000c */
[----:B------:R-:W-:-:S08]  /*0a30*/  DMUL R70, R36, R10 ;  /* 0x0000000a24467228 */ /* 0x000fd00000000000 */
[----:B------:R-:W-:-:S08]  /*0a40*/  DFMA R12, R70, -R4, R36 ;  /* 0x80000004460c722b */ /* 0x000fd00000000024 */
[----:B------:R-:W-:-:S10]  /*0a50*/  DFMA R70, R10, R12, R70 ;  /* 0x0000000c0a46722b */ /* 0x000fd40000000046 */
[----:B------:R-:W-:-:S05]  /*0a60*/  FFMA R0, RZ, R5, R71 ;  /* 0x00000005ff007223 */ /* 0x000fca0000000047 */
[----:B------:R-:W-:-:S13]  /*0a70*/  FSETP.GT.AND P0, PT, |R0|, 1.469367938527859385e-39, PT ;  /* 0x001000000000780b */ /* 0x000fda0003f04200 */
[----:B------:R-:W-:Y:S05]  /*0a80*/  @P0 BRA P1, `(.L_x_9) ;  /* 0x00000000001c0947 */ /* 0x000fea0000800000 */
[----:B------:R-:W-:Y:S01]  /*0a90*/  IMAD.MOV.U32 R40, RZ, RZ, R36 ;  /* 0x000000ffff287224 */ /* 0x000fe200078e0024 */
[----:B------:R-:W-:Y:S01]  /*0aa0*/  MOV R38, 0xae0 ;  /* 0x00000ae000267802 */ /* 0x000fe20000000f00 */
[----:B------:R-:W-:Y:S02]  /*0ab0*/  IMAD.MOV.U32 R74, RZ, RZ, R4 ;  /* 0x000000ffff4a7224 */ /* 0x000fe400078e0004 */
[----:B------:R-:W-:-:S07]  /*0ac0*/  IMAD.MOV.U32 R75, RZ, RZ, R5 ;  /* 0x000000ffff4b7224 */ /* 0x000fce00078e0005 */
[----:B------:R-:W-:Y:S05]  /*0ad0*/  CALL.REL.NOINC `($__internal_1_$__cuda_sm20_div_rn_f64_full) ;  /* 0x0000004800d07944 */ /* 0x000fea0003c00000 */
[----:B------:R-:W-:Y:S01]  /*0ae0*/  MOV R70, R40 ;  /* 0x0000002800467202 */ /* 0x000fe20000000f00 */
[----:B------:R-:W-:-:S07]  /*0af0*/  IMAD.MOV.U32 R71, RZ, RZ, R37 ;  /* 0x000000ffff477224 */ /* 0x000fce00078e0025 */
.L_x_9:
[----:B------:R-:W-:Y:S05]  /*0b00*/  BSYNC.RECONVERGENT B1 ;  /* 0x0000000000017941 */ /* 0x000fea0003800200 */
.L_x_8:
        /* <DEDUP_REMOVED lines=16> */
[----:B------:R-:W-:Y:S01]  /*0c10*/  MOV R74, R4 ;  /* 0x00000004004a7202 */ /* 0x000fe20000000f00 */
[----:B------:R-:W-:Y:S01]  /*0c20*/  IMAD.MOV.U32 R37, RZ, RZ, R9 ;  /* 0x000000ffff257224 */ /* 0x000fe200078e0009 */
[----:B------:R-:W-:Y:S01]  /*0c30*/  MOV R38, 0xc60 ;  /* 0x00000c6000267802 */ /* 0x000fe20000000f00 */
[----:B------:R-:W-:-:S07]  /*0c40*/  IMAD.MOV.U32 R75, RZ, RZ, R5 ;  /* 0x000000ffff4b7224 */ /* 0x000fce00078e0005 */
[----:B------:R-:W-:Y:S05]  /*0c50*/  CALL.REL.NOINC `($__internal_1_$__cuda_sm20_div_rn_f64_full) ;  /* 0x0000004800707944 */ /* 0x000fea0003c00000 */
[----:B------:R-:W-:Y:S02]  /*0c60*/  IMAD.MOV.U32 R68, RZ, RZ, R40 ;  /* 0x000000ffff447224 */ /* 0x000fe400078e0028 */
[----:B------:R-:W-:-:S07]  /*0c70*/  IMAD.MOV.U32 R69, RZ, RZ, R37 ;  /* 0x000000ffff457224 */ /* 0x000fce00078e0025 */
.L_x_11:
[----:B------:R-:W-:Y:S05]  /*0c80*/  BSYNC.RECONVERGENT B1 ;  /* 0x0000000000017941 */ /* 0x000fea0003800200 */
.L_x_10:
        /* <DEDUP_REMOVED lines=15> */
[----:B------:R-:W-:Y:S01]  /*0d80*/  MOV R40, R6 ;  /* 0x0000000600287202 */ /* 0x000fe20000000f00 */
[----:B------:R-:W-:Y:S01]  /*0d90*/  IMAD.MOV.U32 R37, RZ, RZ, R7 ;  /* 0x000000ffff257224 */ /* 0x000fe200078e0007 */
[----:B------:R-:W-:Y:S01]  /*0da0*/  MOV R38, 0xde0 ;  /* 0x00000de000267802 */ /* 0x000fe20000000f00 */
[----:B------:R-:W-:Y:S02]  /*0db0*/  IMAD.MOV.U32 R74, RZ, RZ, R4 ;  /* 0x000000ffff4a7224 */ /* 0x000fe400078e0004 */
[----:B------:R-:W-:-:S07]  /*0dc0*/  IMAD.MOV.U32 R75, RZ, RZ, R5 ;  /* 0x000000ffff4b7224 */ /* 0x000fce00078e0005 */
[----:B------:R-:W-:Y:S05]  /*0dd0*/  CALL.REL.NOINC `($__internal_1_$__cuda_sm20_div_rn_f64_full) ;  /* 0x0000004800107944 */ /* 0x000fea0003c00000 */
[----:B------:R-:W-:Y:S01]  /*0de0*/  IMAD.MOV.U32 R66, RZ, RZ, R40 ;  /* 0x000000ffff427224 */ /* 0x000fe200078e0028 */
[----:B------:R-:W-:-:S07]  /*0df0*/  MOV R67, R37 ;  /* 0x0000002500437202 */ /* 0x000fce0000000f00 */
.L_x_13:
[----:B------:R-:W-:Y:S05]  /*0e00*/  BSYNC.RECONVERGENT B1 ;  /* 0x0000000000017941 */ /* 0x000fea0003800200 */
.L_x_12:
[----:B------:R-:W-:Y:S01]  /*0e10*/  DFMA R8, RZ, R66, -R70 ;  /* 0x00000042ff08722b */ /* 0x000fe20000000846 */
[----:B------:R-:W-:Y:S01]  /*0e20*/  IMAD.MOV.U32 R10, RZ, RZ, 0x0 ;  /* 0x00000000ff0a7424 */ /* 0x000fe200078e00ff */
[----:B------:R-:W-:Y:S01]  /*0e30*/  DMUL R4, RZ, R68 ;  /* 0x00000044ff047228 */ /* 0x000fe20000000000 */
[----:B------:R-:W-:Y:S01]  /*0e40*/  IMAD.MOV.U32 R11, RZ, RZ, 0x3fd80000 ;  /* 0x3fd80000ff0b7424 */ /* 0x000fe200078e00ff */
[----:B------:R-:W-:Y:S01]  /*0e50*/  DFMA R36, -RZ, R66, R68 ;  /* 0x00000042ff24722b */ /* 0x000fe20000000144 */
[----:B------:R-:W-:Y:S03]  /*0e60*/  BSSY.RECONVERGENT B0, `(.L_x_14) ;  /* 0x0000018000007945 */ /* 0x000fe60003800200 */
[----:B------:R-:W-:Y:S02]  /*0e70*/  DMUL R6, R8, R8 ;  /* 0x0000000808067228 */ /* 0x000fe40000000000 */
[----:B------:R-:W-:-:S06]  /*0e80*/  DFMA R4, RZ, R70, -R4 ;  /* 0x00000046ff04722b */ /* 0x000fcc0000000804 */
        /* <DEDUP_REMOVED lines=11> */
[----:B------:R-:W-:Y:S01]  /*0f40*/  VIADD R47, R11, 0xfff00000 ;  /* 0xfff000000b2f7836 */ /* 0x000fe20000000000 */
[----:B------:R-:W-:-:S05]  /*0f50*/  MOV R46, R10 ;  /* 0x0000000a002e7202 */ /* 0x000fca0000000f00 */
[----:B------:R-:W-:-:S08]  /*0f60*/  DFMA R42, R54, -R54, R40 ;  /* 0x80000036362a722b */ /* 0x000fd00000000028 */
[----:B------:R-:W-:Y:S01]  /*0f70*/  DFMA R6, R42, R46, R54 ;  /* 0x0000002e2a06722b */ /* 0x000fe20000000036 */
[----:B------:R-:W-:Y:S10]  /*0f80*/  @!P0 BRA `(.L_x_15) ;  /* 0x0000000000148947 */ /* 0x000ff40003800000 */
[----:B------:R-:W-:Y:S01]  /*0f90*/  IMAD.MOV.U32 R46, RZ, RZ, R10 ;  /* 0x000000ffff2e7224 */ /* 0x000fe200078e000a */
[----:B------:R-:W-:-:S07]  /*0fa0*/  MOV R38, 0xfc0 ;  /* 0x00000fc000267802 */ /* 0x000fce0000000f00 */
[----:B------:R-:W-:Y:S05]  /*0fb0*/  CALL.REL.NOINC `($__internal_2_$__cuda_sm20_dsqrt_rn_f64_mediumpath_v1) ;  /* 0x0000004c00247944 */ /* 0x000fea0003c00000 */
[----:B------:R-:W-:Y:S02]  /*0fc0*/  IMAD.MOV.U32 R6, RZ, RZ, R42 ;  /* 0x000000ffff067224 */ /* 0x000fe400078e002a */
[----:B------:R-:W-:-:S07]  /*0fd0*/  IMAD.MOV.U32 R7, RZ, RZ, R43 ;  /* 0x000000ffff077224 */ /* 0x000fce00078e002b */
.L_x_15:
[----:B------:R-:W-:Y:S05]  /*0fe0*/  BSYNC.RECONVERGENT B0 ;  /* 0x0000000000007941 */ /* 0x000fea0003800200 */
.L_x_14:
        /* <DEDUP_REMOVED lines=18> */
[----:B------:R-:W-:-:S07]  /*1110*/  IMAD.MOV.U32 R75, RZ, RZ, R7 ;  /* 0x000000ffff4b7224 */ /* 0x000fce00078e0007 */
[----:B------:R-:W-:Y:S05]  /*1120*/  CALL.REL.NOINC `($__internal_1_$__cuda_sm20_div_rn_f64_full) ;  /* 0x00000044003c7944 */ /* 0x000fea0003c00000 */
[----:B------:R-:W-:Y:S02]  /*1130*/  IMAD.MOV.U32 R28, RZ, RZ, R40 ;  /* 0x000000ffff1c7224 */ /* 0x000fe400078e0028 */
[----:B------:R-:W-:-:S07]  /*1140*/  IMAD.MOV.U32 R29, RZ, RZ, R37 ;  /* 0x000000ffff1d7224 */ /* 0x000fce00078e0025 */
.L_x_17:
[----:B------:R-:W-:Y:S05]  /*1150*/  BSYNC.RECONVERGENT B1 ;  /* 0x0000000000017941 */ /* 0x000fea0003800200 */
.L_x_16:
[----:B------:R-:W0:Y:S01]  /*1160*/  MUFU.RCP64H R11, R7 ;  /* 0x00000007000b7308 */ /* 0x000e220000001800 */
[----:B------:R-:W-:Y:S01]  /*1170*/  MOV R10, 0x1 ;  /* 0x00000001000a7802 */ /* 0x000fe20000000f00 */
[----:B------:R-:W-:Y:S01]  /*1180*/  BSSY.RECONVERGENT B1, `(.L_x_18) ;  /* 0x0000015000017945 */ /* 0x000fe20003800200 */
[----:B------:R-:W-:-:S04]  /*1190*/  FSETP.GEU.AND P1, PT, |R9|, 6.5827683646048100446e-37, PT ;  /* 0x036000000900780b */ /* 0x000fc80003f2e200 */
        /* <DEDUP_REMOVED lines=14> */
[----:B------:R-:W-:Y:S02]  /*1280*/  IMAD.MOV.U32 R74, RZ, RZ, R6 ;  /* 0x000000ffff4a7224 */ /* 0x000fe400078e0006 */
[----:B------:R-:W-:-:S07]  /*1290*/  IMAD.MOV.U32 R75, RZ, RZ, R7 ;  /* 0x000000ffff4b7224 */ /* 0x000fce00078e0007 */
[----:B------:R-:W-:Y:S05]  /*12a0*/  CALL.REL.NOINC `($__internal_1_$__cuda_sm20_div_rn_f64_full) ;  /* 0x0000004000dc7944 */ /* 0x000fea0003c00000 */
[----:B------:R-:W-:Y:S01]  /*12b0*/  MOV R26, R40 ;  /* 0x00000028001a7202 */ /* 0x000fe20000000f00 */
[----:B------:R-:W-:-:S07]  /*12c0*/  IMAD.MOV.U32 R27, RZ, RZ, R37 ;  /* 0x000000ffff1b7224 */ /* 0x000fce00078e0025 */
.L_x_19:
[----:B------:R-:W-:Y:S05]  /*12d0*/  BSYNC.RECONVERGENT B1 ;  /* 0x0000000000017941 */ /* 0x000fea0003800200 */
.L_x_18:
        /* <DEDUP_REMOVED lines=23> */
.L_x_21:
[----:B------:R-:W-:Y:S05]  /*1450*/  BSYNC.RECONVERGENT B1 ;  /* 0x0000000000017941 */ /* 0x000fea0003800200 */
.L_x_20:
[----:B------:R-:W-:Y:S01]  /*1460*/  DMUL R8, R28, R66 ;  /* 0x000000421c087228 */ /* 0x000fe20000000000 */
[----:B------:R-:W-:Y:S01]  /*1470*/  MOV R10, 0x0 ;  /* 0x00000000000a7802 */ /* 0x000fe20000000f00 */
[----:B------:R-:W-:Y:S01]  /*1480*/  DMUL R36, R24, R68 ;  /* 0x0000004418247228 */ /* 0x000fe20000000000 */
[----:B------:R-:W-:Y:S01]  /*1490*/  IMAD.MOV.U32 R11, RZ, RZ, 0x3fd80000 ;  /* 0x3fd80000ff0b7424 */ /* 0x000fe200078e00ff */
[-C--:B------:R-:W-:Y:S01]  /*14a0*/  DMUL R4, R26, R70.reuse ;  /* 0x000000461a047228 */ /* 0x080fe20000000000 */
[----:B------:R-:W-:Y:S03]  /*14b0*/  BSSY.RECONVERGENT B0, `(.L_x_22) ;  /* 0x000001a000007945 */ /* 0x000fe60003800200 */
[----:B------:R-:W-:Y:S02]  /*14c0*/  DFMA R8, R24, R70, -R8 ;  /* 0x000000461808722b */ /* 0x000fe40000000808 */
[----:B------:R-:W-:-:S02]  /*14d0*/  DFMA R36, R26, R66, -R36 ;  /* 0x000000421a24722b */ /* 0x000fc40000000824 */
[----:B------:R-:W-:-:S04]  /*14e0*/  DFMA R4, R28, R68, -R4 ;  /* 0x000000441c04722b */ /* 0x000fc80000000804 */
[----:B------:R-:W-:-:S08]  /*14f0*/  DMUL R6, R8, R8 ;  /* 0x0000000808067228 */ /* 0x000fd00000000000 */
        /* <DEDUP_REMOVED lines=19> */
[----:B------:R-:W-:Y:S01]  /*1630*/  MOV R6, R42 ;  /* 0x0000002a00067202 */ /* 0x000fe20000000f00 */
[----:B------:R-:W-:-:S07]  /*1640*/  IMAD.MOV.U32 R7, RZ, RZ, R43 ;  /* 0x000000ffff077224 */ /* 0x000fce00078e002b */
.L_x_23:
[----:B------:R-:W-:Y:S05]  /*1650*/  BSYNC.RECONVERGENT B0 ;  /* 0x0000000000007941 */ /* 0x000fea0003800200 */
.L_x_22:
        /* <DEDUP_REMOVED lines=18> */
[----:B------:R-:W-:-:S07]  /*1780*/  MOV R38, 0x17a0 ;  /* 0x000017a000267802 */ /* 0x000fce0000000f00 */
[----:B------:R-:W-:Y:S05]  /*1790*/  CALL.REL.NOINC `($__internal_1_$__cuda_sm20_div_rn_f64_full) ;  /* 0x0000003c00a07944 */ /* 0x000fea0003c00000 */
[----:B------:R-:W-:Y:S02]  /*17a0*/  IMAD.MOV.U32 R22, RZ, RZ, R40 ;  /* 0x000000ffff167224 */ /* 0x000fe400078e0028 */
[----:B------:R-:W-:-:S07]  /*17b0*/  IMAD.MOV.U32 R23, RZ, RZ, R37 ;  /* 0x000000ffff177224 */ /* 0x000fce00078e0025 */
.L_x_25:
[----:B------:R-:W-:Y:S05]  /*17c0*/  BSYNC.RECONVERGENT B1 ;  /* 0x0000000000017941 */ /* 0x000fea0003800200 */
.L_x_24:
        /* <DEDUP_REMOVED lines=23> */
.L_x_27:
[----:B------:R-:W-:Y:S05]  /*1940*/  BSYNC.RECONVERGENT B1 ;  /* 0x0000000000017941 */ /* 0x000fea0003800200 */
.L_x_26:
        /* <DEDUP_REMOVED lines=23> */
.L_x_29:
[----:B------:R-:W-:Y:S05]  /*1ac0*/  BSYNC.RECONVERGENT B1 ;  /* 0x0000000000017941 */ /* 0x000fea0003800200 */
.L_x_28:
[----:B------:R-:W0:Y:S01]  /*1ad0*/  S2R R35, SR_TID.X ;  /* 0x0000000000237919 */ /* 0x000e220000002100 */
[----:B------:R-:W0:Y:S01]  /*1ae0*/  S2UR UR6, SR_CTAID.X ;  /* 0x00000000000679c3 */ /* 0x000e220000002500 */
[----:B------:R-:W1:Y:S07]  /*1af0*/  LDCU.64 UR4, c[0x0][0x3b8] ;  /* 0x00007700ff0477ac */ /* 0x000e6e0008000a00 */
[----:B------:R-:W0:Y:S01]  /*1b00*/  LDC R36, c[0x0][0x360] ;  /* 0x0000d800ff247b82 */ /* 0x000e220000000800 */
[----:B-1----:R-:W-:Y:S01]  /*1b10*/  UIMAD UR4, UR5, UR4, URZ ;  /* 0x00000004050472a4 */ /* 0x002fe2000f8e02ff */
[----:B0-----:R-:W-:-:S05]  /*1b20*/  IMAD R35, R36, UR6, R35 ;  /* 0x0000000624237c24 */ /* 0x001fca000f8e0223 */
[----:B------:R-:W-:-:S13]  /*1b30*/  ISETP.GE.AND P0, PT, R35, UR4, PT ;  /* 0x0000000423007c0c */ /* 0x000fda000bf06270 */
[----:B------:R-:W-:Y:S05]  /*1b40*/  @P0 EXIT ;  /* 0x000000000000094d */ /* 0x000fea0003800000 */
[----:B------:R-:W0:Y:S01]  /*1b50*/  MUFU.RCP64H R5, R3 ;  /* 0x0000000300057308 */ /* 0x000e220000001800 */
[----:B------:R-:W-:Y:S01]  /*1b60*/  VIADD R4, R3, 0x300402 ;  /* 0x0030040203047836 */ /* 0x000fe20000000000 */
[----:B------:R-:W1:Y:S01]  /*1b70*/  LDCU UR5, c[0x0][0x3e8] ;  /* 0x00007d00ff0577ac */ /* 0x000e620008000800 */
[----:B------:R-:W-:Y:S03]  /*1b80*/  BSSY.RECONVERGENT B0, `(.L_x_30) ;  /* 0x000000e000007945 */ /* 0x000fe60003800200 */
[----:B------:R-:W-:Y:S01]  /*1b90*/  FSETP.GEU.AND P0, PT, |R4|, 5.8789094863358348022e-39, PT ;  /* 0x004004020400780b */ /* 0x000fe20003f0e200 */
[----:B0-----:R-:W-:-:S08]  /*1ba0*/  DFMA R6, R4, -R2, 1 ;  /* 0x3ff000000406742b */ /* 0x001fd00000000802 */
[----:B------:R-:W-:-:S08]  /*1bb0*/  DFMA R6, R6, R6, R6 ;  /* 0x000000060606722b */ /* 0x000fd00000000006 */
[----:B------:R-:W-:-:S08]  /*1bc0*/  DFMA R6, R4, R6, R4 ;  /* 0x000000060406722b */ /* 0x000fd00000000004 */
[----:B------:R-:W-:-:S08]  /*1bd0*/  DFMA R8, R6, -R2, 1 ;  /* 0x3ff000000608742b */ /* 0x000fd00000000802 */
[----:B------:R-:W-:Y:S01]  /*1be0*/  DFMA R6, R6, R8, R6 ;  /* 0x000000080606722b */ /* 0x000fe20000000006 */
[----:B-1----:R-:W-:Y:S10]  /*1bf0*/  @P0 BRA `(.L_x_31) ;  /* 0x0000000000180947 */ /* 0x002ff40003800000 */
[----:B------:R-:W-:Y:S01]  /*1c00*/  LOP3.LUT R0, R3, 0x7fffffff, RZ, 0xc0, !PT ;  /* 0x7fffffff03007812 */ /* 0x000fe200078ec0ff */
[----:B------:R-:W-:Y:S02]  /*1c10*/  IMAD.MOV.U32 R8, RZ, RZ, R2 ;  /* 0x000000ffff087224 */ /* 0x000fe400078e0002 */
[----:B------:R-:W-:Y:S01]  /*1c20*/  IMAD.MOV.U32 R9, RZ, RZ, R3 ;  /* 0x000000ffff097224 */ /* 0x000fe200078e0003 */
[----:B------:R-:W-:Y:S02]  /*1c30*/  IADD3 R7, PT, PT, R0, -0x100000, RZ ;  /* 0xfff0000000077810 */ /* 0x000fe40007ffe0ff */
[----:B------:R-:W-:-:S07]  /*1c40*/  MOV R0, 0x1c60 ;  /* 0x00001c6000007802 */ /* 0x000fce0000000f00 */
[----:B------:R-:W-:Y:S05]  /*1c50*/  CALL.REL.NOINC `($__internal_0_$__cuda_sm20_dblrcp_rn_slowpath_v3) ;  /* 0x0000003400c47944 */ /* 0x000fea0003c00000 */
.L_x_31:
[----:B------:R-:W-:Y:S05]  /*1c60*/  BSYNC.RECONVERGENT B0 ;  /* 0x0000000000007941 */ /* 0x000fea0003800200 */
.L_x_30:
[----:B------:R-:W0:Y:S01]  /*1c70*/  MUFU.RCP64H R3, 255 ;  /* 0x406fe00000037908 */ /* 0x000e220000001800 */
[----:B------:R-:W-:Y:S01]  /*1c80*/  IMAD.MOV.U32 R8, RZ, RZ, 0x0 ;  /* 0x00000000ff087424 */ /* 0x000fe200078e00ff */
[C---:B------:R-:W-:Y:S01]  /*1c90*/  DMUL R70, R6.reuse, R70 ;  /* 0x0000004606467228 */ /* 0x040fe20000000000 */
[----:B------:R-:W-:Y:S01]  /*1ca0*/  IMAD.MOV.U32 R9, RZ, RZ, 0x406fe000 ;  /* 0x406fe000ff097424 */ /* 0x000fe200078e00ff */
[C---:B------:R-:W-:Y:S01]  /*1cb0*/  DMUL R68, R6.reuse, R68 ;  /* 0x0000004406447228 */ /* 0x040fe20000000000 */
[----:B------:R-:W-:Y:S01]  /*1cc0*/  IMAD.MOV.U32 R2, RZ, RZ, 0x1 ;  /* 0x00000001ff027424 */ /* 0x000fe200078e00ff */
[----:B------:R-:W-:Y:S02]  /*1cd0*/  DMUL R66, R6, R66 ;  /* 0x0000004206427228 */ /* 0x000fe40000000000 */
[----:B------:R-:W1:Y:S03]  /*1ce0*/  I2F.F64.U8 R40, UR5 ;  /* 0x0000000500287d12 */ /* 0x000e660008001800 */
[----:B0-----:R-:W-:Y:S01]  /*1cf0*/  DFMA R4, R2, -R8, 1 ;  /* 0x3ff000000204742b */ /* 0x001fe20000000808 */
[----:B-1----:R-:W-:-:S07]  /*1d00*/  FSETP.GEU.AND P1, PT, |R41|, 6.5827683646048100446e-37, PT ;  /* 0x036000002900780b */ /* 0x002fce0003f2e200 */
[----:B------:R-:W-:-:S08]  /*1d10*/  DFMA R4, R4, R4, R4 ;  /* 0x000000040404722b */ /* 0x000fd00000000004 */
[----:B------:R-:W-:-:S08]  /*1d20*/  DFMA R4, R2, R4, R2 ;  /* 0x000000040204722b */ /* 0x000fd00000000002 */
[----:B------:R-:W-:-:S08]  /*1d30*/  DFMA R2, R4, -R8, 1 ;  /* 0x3ff000000402742b */ /* 0x000fd00000000808 */
[----:B------:R-:W-:-:S08]  /*1d40*/  DFMA R2, R4, R2, R4 ;  /* 0x000000020402722b */ /* 0x000fd00000000004 */
[----:B------:R-:W-:-:S08]  /*1d50*/  DMUL R16, R40, R2 ;  /* 0x0000000228107228 */ /* 0x000fd00000000000 */
[----:B------:R-:W-:-:S08]  /*1d60*/  DFMA R4, R16, -255, R40 ;  /* 0xc06fe0001004782b */ /* 0x000fd00000000028 */
[----:B------:R-:W-:-:S10]  /*1d70*/  DFMA R16, R2, R4, R16 ;  /* 0x000000040210722b */ /* 0x000fd40000000010 */
[----:B------:R-:W-:-:S05]  /*1d80*/  FFMA R0, RZ, 3.748046875, R17 ;  /* 0x406fe000ff007823 */ /* 0x000fca0000000011 */
[----:B------:R-:W-:-:S13]  /*1d90*/  FSETP.GT.AND P0, PT, |R0|, 1.469367938527859385e-39, PT ;  /* 0x001000000000780b */ /* 0x000fda0003f04200 */
[----:B------:R-:W-:Y:S05]  /*1da0*/  @P0 BRA P1, `(.L_x_32) ;  /* 0x00000000001c0947 */ /* 0x000fea0000800000 */
[----:B------:R-:W-:Y:S01]  /*1db0*/  IMAD.MOV.U32 R37, RZ, RZ, R41 ;  /* 0x000000ffff257224 */ /* 0x000fe200078e0029 */
[----:B------:R-:W-:Y:S01]  /*1dc0*/  MOV R74, RZ ;  /* 0x000000ff004a7202 */ /* 0x000fe20000000f00 */
[----:B------:R-:W-:Y:S01]  /*1dd0*/  IMAD.MOV.U32 R75, RZ, RZ, 0x406fe000 ;  /* 0x406fe000ff4b7424 */ /* 0x000fe200078e00ff */
[----:B------:R-:W-:-:S07]  /*1de0*/  MOV R38, 0x1e00 ;  /* 0x00001e0000267802 */ /* 0x000fce0000000f00 */
[----:B------:R-:W-:Y:S05]  /*1df0*/  CALL.REL.NOINC `($__internal_1_$__cuda_sm20_div_rn_f64_full) ;  /* 0x0000003800087944 */ /* 0x000fea0003c00000 */
[----:B------:R-:W-:Y:S02]  /*1e00*/  IMAD.MOV.U32 R16, RZ, RZ, R40 ;  /* 0x000000ffff107224 */ /* 0x000fe400078e0028 */
[----:B------:R-:W-:-:S07]  /*1e10*/  IMAD.MOV.U32 R17, RZ, RZ, R37 ;  /* 0x000000ffff117224 */ /* 0x000fce00078e0025 */
.L_x_32:
[----:B------:R-:W0:Y:S01]  /*1e20*/  MUFU.RCP64H R3, 255 ;  /* 0x406fe00000037908 */ /* 0x000e220000001800 */
[----:B------:R-:W-:Y:S01]  /*1e30*/  IMAD.MOV.U32 R4, RZ, RZ, 0x0 ;  /* 0x00000000ff047424 */ /* 0x000fe200078e00ff */
[----:B------:R-:W-:Y:S01]  /*1e40*/  MOV R5, 0x406fe000 ;  /* 0x406fe00000057802 */ /* 0x000fe20000000f00 */
[----:B------:R-:W-:-:S05]  /*1e50*/  IMAD.MOV.U32 R2, RZ, RZ, 0x1 ;  /* 0x00000001ff027424 */ /* 0x000fca00078e00ff */
[----:B------:R-:W1:Y:S01]  /*1e60*/  I2F.F64.U8 R40, UR5.B1 ;  /* 0x1000000500287d12 */ /* 0x000e620008001800 */
        /* <DEDUP_REMOVED lines=13> */
[----:B------:R-:W-:Y:S01]  /*1f40*/  MOV R38, 0x1f80 ;  /* 0x00001f8000267802 */ /* 0x000fe20000000f00 */
[----:B------:R-:W-:Y:S02]  /*1f50*/  IMAD.MOV.U32 R74, RZ, RZ, RZ ;  /* 0x000000ffff4a7224 */ /* 0x000fe400078e00ff */
[----:B------:R-:W-:-:S07]  /*1f60*/  IMAD.MOV.U32 R75, RZ, RZ, 0x406fe000 ;  /* 0x406fe000ff4b7424 */ /* 0x000fce00078e00ff */
[----:B------:R-:W-:Y:S05]  /*1f70*/  CALL.REL.NOINC `($__internal_1_$__cuda_sm20_div_rn_f64_full) ;  /* 0x0000003400a87944 */ /* 0x000fea0003c00000 */
[----:B------:R-:W-:Y:S01]  /*1f80*/  MOV R14, R40 ;  /* 0x00000028000e7202 */ /* 0x000fe20000000f00 */
[----:B------:R-:W-:-:S07]  /*1f90*/  IMAD.MOV.U32 R15, RZ, RZ, R37 ;  /* 0x000000ffff0f7224 */ /* 0x000fce00078e0025 */
.L_x_33:
[----:B------:R-:W0:Y:S01]  /*1fa0*/  MUFU.RCP64H R3, 255 ;  /* 0x406fe00000037908 */ /* 0x000e220000001800 */
[----:B------:R-:W-:Y:S02]  /*1fb0*/  IMAD.MOV.U32 R4, RZ, RZ, 0x0 ;  /* 0x00000000ff047424 */ /* 0x000fe400078e00ff */
[----:B------:R-:W-:Y:S02]  /*1fc0*/  IMAD.MOV.U32 R5, RZ, RZ, 0x406fe000 ;  /* 0x406fe000ff057424 */ /* 0x000fe400078e00ff */
[----:B------:R-:W-:-:S03]  /*1fd0*/  IMAD.MOV.U32 R2, RZ, RZ, 0x1 ;  /* 0x00000001ff027424 */ /* 0x000fc600078e00ff */
[----:B------:R-:W1:Y:S01]  /*1fe0*/  I2F.F64.U8 R40, UR5.B2 ;  /* 0x2000000500287d12 */ /* 0x000e620008001800 */
[----:B------:R-:W2:Y:S02]  /*1ff0*/  LDCU UR5, c[0x0][0x3bc] ;  /* 0x00007780ff0577ac */ /* 0x000ea40008000800 */
        /* <DEDUP_REMOVED lines=8> */
[----:B------:R-:W-:Y:S02]  /*2080*/  DFMA R12, R4, R2, R12 ;  /* 0x00000002040c722b */ /* 0x000fe4000000000c */
[----:B--2---:R-:W0:Y:S08]  /*2090*/  I2F.F64 R2, UR5 ;  /* 0x0000000500027d12 */ /* 0x004e300008201c00 */
[----:B------:R-:W-:-:S05]  /*20a0*/  FFMA R0, RZ, 3.748046875, R13 ;  /* 0x406fe000ff007823 */ /* 0x000fca000000000d */
[----:B------:R-:W-:-:S13]  /*20b0*/  FSETP.GT.AND P0, PT, |R0|, 1.469367938527859385e-39, PT ;  /* 0x001000000000780b */ /* 0x000fda0003f04200 */
[----:B0-----:R-:W-:Y:S05]  /*20c0*/  @P0 BRA P1, `(.L_x_34) ;  /* 0x00000000001c0947 */ /* 0x001fea0000800000 */
[----:B------:R-:W-:Y:S01]  /*20d0*/  MOV R37, R41 ;  /* 0x0000002900257202 */ /* 0x000fe20000000f00 */
[----:B------:R-:W-:Y:S01]  /*20e0*/  IMAD.MOV.U32 R74, RZ, RZ, RZ ;  /* 0x000000ffff4a7224 */ /* 0x000fe200078e00ff */
[----:B------:R-:W-:Y:S01]  /*20f0*/  MOV R38, 0x2120 ;  /* 0x0000212000267802 */ /* 0x000fe20000000f00 */
[----:B------:R-:W-:-:S07]  /*2100*/  IMAD.MOV.U32 R75, RZ, RZ, 0x406fe000 ;  /* 0x406fe000ff4b7424 */ /* 0x000fce00078e00ff */
[----:B------:R-:W-:Y:S05]  /*2110*/  CALL.REL.NOINC `($__internal_1_$__cuda_sm20_div_rn_f64_full) ;  /* 0x0000003400407944 */ /* 0x000fea0003c00000 */
[----:B------:R-:W-:Y:S02]  /*2120*/  IMAD.MOV.U32 R12, RZ, RZ, R40 ;  /* 0x000000ffff0c7224 */ /* 0x000fe400078e0028 */
[----:B------:R-:W-:-:S07]  /*2130*/  IMAD.MOV.U32 R13, RZ, RZ, R37 ;  /* 0x000000ffff0d7224 */ /* 0x000fce00078e0025 */
.L_x_34:
[----:B------:R-:W-:Y:S01]  /*2140*/  DADD R74, R2, -1 ;  /* 0xbff00000024a7429 */ /* 0x000fe20000000000 */
[----:B------:R-:W0:Y:S01]  /*2150*/  LDCU UR5, c[0x0][0x3b8] ;  /* 0x00007700ff0577ac */ /* 0x000e220008000800 */
[----:B------:R-:W-:-:S04]  /*2160*/  MOV R2, 0x1 ;  /* 0x0000000100027802 */ /* 0x000fc80000000f00 */
[----:B------:R-:W1:Y:S02]  /*2170*/  MUFU.RCP64H R3, R75 ;  /* 0x0000004b00037308 */ /* 0x000e640000001800 */
[----:B-1----:R-:W-:-:S08]  /*2180*/  DFMA R4, -R74, R2, 1 ;  /* 0x3ff000004a04742b */ /* 0x002fd00000000102 */
[----:B------:R-:W-:-:S08]  /*2190*/  DFMA R4, R4, R4, R4 ;  /* 0x000000040404722b */ /* 0x000fd00000000004 */
[----:B------:R-:W-:-:S08]  /*21a0*/  DFMA R4, R2, R4, R2 ;  /* 0x000000040204722b */ /* 0x000fd00000000002 */
[----:B------:R-:W-:-:S08]  /*21b0*/  DFMA R2, -R74, R4, 1 ;  /* 0x3ff000004a02742b */ /* 0x000fd00000000104 */
[----:B------:R-:W-:-:S08]  /*21c0*/  DFMA R2, R4, R2, R4 ;  /* 0x000000020402722b */ /* 0x000fd00000000004 */
[----:B------:R-:W-:-:S08]  /*21d0*/  DMUL R10, R2, 2 ;  /* 0x40000000020a7828 */ /* 0x000fd00000000000 */
[----:B------:R-:W-:-:S08]  /*21e0*/  DFMA R4, -R74, R10, 2 ;  /* 0x400000004a04742b */ /* 0x000fd0000000010a */
[----:B------:R-:W-:Y:S01]  /*21f0*/  DFMA R10, R2, R4, R10 ;  /* 0x00000004020a722b */ /* 0x000fe2000000000a */
[----:B0-----:R-:W0:Y:S09]  /*2200*/  I2F.F64 R2, UR5 ;  /* 0x0000000500027d12 */ /* 0x001e320008201c00 */
[----:B------:R-:W-:-:S05]  /*2210*/  FFMA R0, RZ, R75, R11 ;  /* 0x0000004bff007223 */ /* 0x000fca000000000b */
[----:B------:R-:W-:-:S13]  /*2220*/  FSETP.GT.AND P0, PT, |R0|, 1.469367938527859385e-39, PT ;  /* 0x001000000000780b */ /* 0x000fda0003f04200 */
[----:B0-----:R-:W-:Y:S05]  /*2230*/  @P0 BRA `(.L_x_35) ;  /* 0x0000000000180947 */ /* 0x001fea0003800000 */
[----:B------:R-:W-:Y:S01]  /*2240*/  IMAD.MOV.U32 R40, RZ, RZ, RZ ;  /* 0x000000ffff287224 */ /* 0x000fe200078e00ff */
[----:B------:R-:W-:Y:S01]  /*2250*/  MOV R38, 0x2280 ;  /* 0x0000228000267802 */ /* 0x000fe20000000f00 */
[----:B------:R-:W-:-:S07]  /*2260*/  IMAD.MOV.U32 R37, RZ, RZ, 0x40000000 ;  /* 0x40000000ff257424 */ /* 0x000fce00078e00ff */
[----:B------:R-:W-:Y:S05]  /*2270*/  CALL.REL.NOINC `($__internal_1_$__cuda_sm20_div_rn_f64_full) ;  /* 0x0000003000e87944 */ /* 0x000fea0003c00000 */
[----:B------:R-:W-:Y:S02]  /*2280*/  IMAD.MOV.U32 R10, RZ, RZ, R40 ;  /* 0x000000ffff0a7224 */ /* 0x000fe400078e0028 */
[----:B------:R-:W-:-:S07]  /*2290*/  IMAD.MOV.U32 R11, RZ, RZ, R37 ;  /* 0x000000ffff0b7224 */ /* 0x000fce00078e0025 */
.L_x_35:
[----:B------:R-:W-:Y:S01]  /*22a0*/  DADD R74, R2, -1 ;  /* 0xbff00000024a7429 */ /* 0x000fe20000000000 */
[----:B------:R-:W-:-:S05]  /*22b0*/  MOV R2, 0x1 ;  /* 0x0000000100027802 */ /* 0x000fca0000000f00 */
[----:B------:R-:W0:Y:S02]  /*22c0*/  MUFU.RCP64H R3, R75 ;  /* 0x0000004b00037308 */ /* 0x000e240000001800 */
[----:B0-----:R-:W-:-:S08]  /*22d0*/  DFMA R4, -R74, R2, 1 ;  /* 0x3ff000004a04742b */ /* 0x001fd00000000102 */
[----:B------:R-:W-:-:S08]  /*22e0*/  DFMA R4, R4, R4, R4 ;  /* 0x000000040404722b */ /* 0x000fd00000000004 */
[----:B------:R-:W-:-:S08]  /*22f0*/  DFMA R4, R2, R4, R2 ;  /* 0x000000040204722b */ /* 0x000fd00000000002 */
[----:B------:R-:W-:-:S08]  /*2300*/  DFMA R2, -R74, R4, 1 ;  /* 0x3ff000004a02742b */ /* 0x000fd00000000104 */
[----:B------:R-:W-:-:S08]  /*2310*/  DFMA R2, R4, R2, R4 ;  /* 0x000000020402722b */ /* 0x000fd00000000004 */
[----:B------:R-:W-:-:S08]  /*2320*/  DMUL R8, R2, 2 ;  /* 0x4000000002087828 */ /* 0x000fd00000000000 */
[----:B------:R-:W-:-:S08]  /*2330*/  DFMA R4, -R74, R8, 2 ;  /* 0x400000004a04742b */ /* 0x000fd00000000108 */
[----:B------:R-:W-:-:S10]  /*2340*/  DFMA R8, R2, R4, R8 ;  /* 0x000000040208722b */ /* 0x000fd40000000008 */
[----:B------:R-:W-:-:S05]  /*2350*/  FFMA R0, RZ, R75, R9 ;  /* 0x0000004bff007223 */ /* 0x000fca0000000009 */
[----:B------:R-:W-:-:S13]  /*2360*/  FSETP.GT.AND P0, PT, |R0|, 1.469367938527859385e-39, PT ;  /* 0x001000000000780b */ /* 0x000fda0003f04200 */
[----:B------:R-:W-:Y:S05]  /*2370*/  @P0 BRA `(.L_x_36) ;  /* 0x0000000000180947 */ /* 0x000fea0003800000 */
[----:B------:R-:W-:Y:S01]  /*2380*/  IMAD.MOV.U32 R40, RZ, RZ, RZ ;  /* 0x000000ffff287224 */ /* 0x000fe200078e00ff */
[----:B------:R-:W-:Y:S01]  /*2390*/  MOV R38, 0x23c0 ;  /* 0x000023c000267802 */ /* 0x000fe20000000f00 */
[----:B------:R-:W-:-:S07]  /*23a0*/  IMAD.MOV.U32 R37, RZ, RZ, 0x40000000 ;  /* 0x40000000ff257424 */ /* 0x000fce00078e00ff */
[----:B------:R-:W-:Y:S05]  /*23b0*/  CALL.REL.NOINC `($__internal_1_$__cuda_sm20_div_rn_f64_full) ;  /* 0x0000003000987944 */ /* 0x000fea0003c00000 */
[----:B------:R-:W-:Y:S02]  /*23c0*/  IMAD.MOV.U32 R8, RZ, RZ, R40 ;  /* 0x000000ffff087224 */ /* 0x000fe400078e0028 */
[----:B------:R-:W-:-:S07]  /*23d0*/  IMAD.MOV.U32 R9, RZ, RZ, R37 ;  /* 0x000000ffff097224 */ /* 0x000fce00078e0025 */
.L_x_36:
[----:B------:R-:W0:Y:S01]  /*23e0*/  LDCU UR5, c[0x0][0x370] ;  /* 0x00006e00ff0577ac */ /* 0x000e220008000800 */
[----:B------:R-:W1:Y:S02]  /*23f0*/  LDCU.64 UR6, c[0x0][0x358] ;  /* 0x00006b00ff0677ac */ /* 0x000e640008000a00 */
.L_x_85:
[----:B------:R-:W2:Y:S01]  /*2400*/  LDC R38, c[0x0][0x3b8] ;  /* 0x0000ee00ff267b82 */ /* 0x000ea20000000800 */
[----:B------:R-:W3:Y:S01]  /*2410*/  LDCU UR8, c[0x0][0x3bc] ;  /* 0x00007780ff0877ac */ /* 0x000ee20008000800 */
[----:B------:R-:W-:Y:S01]  /*2420*/  BSSY.RECONVERGENT B1, `(.L_x_37) ;  /* 0x0000035000017945 */ /* 0x000fe20003800200 */
[----:B0--3--:R-:W-:Y:S01]  /*2430*/  I2F.F64 R30, UR8 ;  /* 0x00000008001e7d12 */ /* 0x009fe20008201c00 */
[----:B--2---:R-:W-:-:S07]  /*2440*/  IABS R5, R38 ;  /* 0x0000002600057213 */ /* 0x004fce0000000000 */
[----:B------:R-:W2:Y:S08]  /*2450*/  I2F.F64 R74, R38 ;  /* 0x00000026004a7312 */ /* 0x000eb00000201c00 */
[----:B------:R-:W3:Y:S08]  /*2460*/  I2F.RP R0, R5 ;  /* 0x0000000500007306 */ /* 0x000ef00000209400 */
[----:B---3--:R-:W3:Y:S02]  /*2470*/  MUFU.RCP R0, R0 ;  /* 0x0000000000007308 */ /* 0x008ee40000001000 */
[----:B-1-3--:R-:W-:-:S06]  /*2480*/  IADD3 R2, PT, PT, R0, 0xffffffe, RZ ;  /* 0x0ffffffe00027810 */ /* 0x00afcc0007ffe0ff */
[----:B------:R3:W4:Y:S02]  /*2490*/  F2I.FTZ.U32.TRUNC.NTZ R3, R2 ;  /* 0x0000000200037305 */ /* 0x000724000021f000 */
[----:B---3--:R-:W-:Y:S02]  /*24a0*/  IMAD.MOV.U32 R2, RZ, RZ, RZ ;  /* 0x000000ffff027224 */ /* 0x008fe400078e00ff */
[----:B----4-:R-:W-:-:S04]  /*24b0*/  IMAD.MOV R4, RZ, RZ, -R3 ;  /* 0x000000ffff047224 */ /* 0x010fc800078e0a03 */
[----:B------:R-:W-:Y:S01]  /*24c0*/  IMAD R7, R4, R5, RZ ;  /* 0x0000000504077224 */ /* 0x000fe200078e02ff */
[----:B------:R-:W-:-:S03]  /*24d0*/  IABS R4, R35 ;  /* 0x0000002300047213 */ /* 0x000fc60000000000 */
[----:B------:R-:W-:-:S06]  /*24e0*/  IMAD.HI.U32 R3, R3, R7, R2 ;  /* 0x0000000703037227 */ /* 0x000fcc00078e0002 */
[----:B------:R-:W-:-:S04]  /*24f0*/  IMAD.HI.U32 R34, R3, R4, RZ ;  /* 0x0000000403227227 */ /* 0x000fc800078e00ff */
[----:B------:R-:W-:-:S04]  /*2500*/  IMAD.MOV R0, RZ, RZ, -R34 ;  /* 0x000000ffff007224 */ /* 0x000fc800078e0a22 */
[----:B------:R-:W-:Y:S02]  /*2510*/  IMAD R0, R5, R0, R4 ;  /* 0x0000000005007224 */ /* 0x000fe400078e0204 */
[----:B------:R-:W-:-:S03]  /*2520*/  IMAD.MOV.U32 R4, RZ, RZ, 0x1 ;  /* 0x00000001ff047424 */ /* 0x000fc600078e00ff */
[----:B------:R-:W-:-:S13]  /*2530*/  ISETP.GT.U32.AND P1, PT, R5, R0, PT ;  /* 0x000000000500720c */ /* 0x000fda0003f24070 */
[----:B------:R-:W-:Y:S01]  /*2540*/  @!P1 IMAD.IADD R0, R0, 0x1, -R5 ;  /* 0x0000000100009824 */ /* 0x000fe200078e0a05 */
[----:B------:R-:W-:Y:S02]  /*2550*/  @!P1 IADD3 R34, PT, PT, R34, 0x1, RZ ;  /* 0x0000000122229810 */ /* 0x000fe40007ffe0ff */
[----:B------:R-:W-:Y:S02]  /*2560*/  ISETP.NE.AND P1, PT, R38, RZ, PT ;  /* 0x000000ff2600720c */ /* 0x000fe40003f25270 */
[----:B------:R-:W-:Y:S02]  /*2570*/  ISETP.GE.U32.AND P0, PT, R0, R5, PT ;  /* 0x000000050000720c */ /* 0x000fe40003f06070 */
[----:B--2---:R-:W2:Y:S01]  /*2580*/  MUFU.RCP64H R5, R75 ;  /* 0x0000004b00057308 */ /* 0x004ea20000001800 */
[----:B------:R-:W-:-:S04]  /*2590*/  LOP3.LUT R0, R35, R38, RZ, 0x3c, !PT ;  /* 0x0000002623007212 */ /* 0x000fc800078e3cff */
[----:B------:R-:W-:-:S06]  /*25a0*/  ISETP.GE.AND P2, PT, R0, RZ, PT ;  /* 0x000000ff0000720c */ /* 0x000fcc0003f46270 */
[----:B------:R-:W-:Y:S01]  /*25b0*/  @P0 VIADD R34, R34, 0x1 ;  /* 0x0000000122220836 */ /* 0x000fe20000000000 */
[----:B--2---:R-:W-:-:S06]  /*25c0*/  DFMA R2, R4, -R74, 1 ;  /* 0x3ff000000402742b */ /* 0x004fcc000000084a */
[----:B------:R-:W-:Y:S01]  /*25d0*/  @!P2 IMAD.MOV R34, RZ, RZ, -R34 ;  /* 0x000000ffff22a224 */ /* 0x000fe200078e0a22 */
[----:B------:R-:W-:-:S05]  /*25e0*/  @!P1 LOP3.LUT R34, RZ, R38, RZ, 0x33, !PT ;  /* 0x00000026ff229212 */ /* 0x000fca00078e33ff */
[----:B------:R-:W-:Y:S01]  /*25f0*/  IMAD.MOV R32, RZ, RZ, -R34 ;  /* 0x000000ffff207224 */ /* 0x000fe200078e0a22 */
[----:B------:R-:W-:Y:S01]  /*2600*/  DFMA R6, R2, R2, R2 ;  /* 0x000000020206722b */ /* 0x000fe20000000002 */
[----:B------:R-:W2:Y:S02]  /*2610*/  I2F.F64 R2, R34 ;  /* 0x0000002200027312 */ /* 0x000ea40000201c00 */
[--C-:B------:R-:W-:Y:S02]  /*2620*/  IMAD R32, R38, R32, R35.reuse ;  /* 0x0000002026207224 */ /* 0x100fe400078e0223 */
[----:B0-----:R-:W-:-:S03]  /*2630*/  IMAD R35, R36, UR5, R35 ;  /* 0x0000000524237c24 */ /* 0x001fc6000f8e0223 */
[----:B------:R-:W-:-:S08]  /*2640*/  DFMA R6, R4, R6, R4 ;  /* 0x000000060406722b */ /* 0x000fd00000000004 */
[----:B------:R-:W-:Y:S02]  /*2650*/  DFMA R4, R6, -R74, 1 ;  /* 0x3ff000000604742b */ /* 0x000fe4000000084a */
[----:B--2---:R-:W-:-:S06]  /*2660*/  DFMA R2, R2, R10, -1 ;  /* 0xbff000000202742b */ /* 0x004fcc000000000a */
[----:B------:R-:W-:Y:S02]  /*2670*/  DFMA R4, R6, R4, R6 ;  /* 0x000000040604722b */ /* 0x000fe40000000006 */
[----:B------:R-:W-:-:S08]  /*2680*/  DMUL R6, R2, R30 ;  /* 0x0000001e02067228 */ /* 0x000fd00000000000 */
[----:B------:R-:W-:Y:S02]  /*2690*/  DMUL R40, R6, R4 ;  /* 0x0000000406287228 */ /* 0x000fe40000000000 */
[----:B------:R-:W-:-:S06]  /*26a0*/  FSETP.GEU.AND P1, PT, |R7|, 6.5827683646048100446e-37, PT ;  /* 0x036000000700780b */ /* 0x000fcc0003f2e200 */
[----:B------:R-:W-:-:S08]  /*26b0*/  DFMA R2, R40, -R74, R6 ;  /* 0x8000004a2802722b */ /* 0x000fd00000000006 */
[----:B------:R-:W-:Y:S01]  /*26c0*/  DFMA R40, R4, R2, R40 ;  /* 0x000000020428722b */ /* 0x000fe20000000028 */
[----:B------:R-:W0:Y:S09]  /*26d0*/  I2F.F64 R4, R32 ;  /* 0x0000002000047312 */ /* 0x000e320000201c00 */
[----:B------:R-:W-:-:S05]  /*26e0*/  FFMA R0, RZ, R75, R41 ;  /* 0x0000004bff007223 */ /* 0x000fca0000000029 */
[----:B------:R-:W-:Y:S01]  /*26f0*/  FSETP.GT.AND P0, PT, |R0|, 1.469367938527859385e-39, PT ;  /* 0x001000000000780b */ /* 0x000fe20003f04200 */
[----:B0-----:R-:W-:-:S12]  /*2700*/  DFMA R4, R4, R8, -1 ;  /* 0xbff000000404742b */ /* 0x001fd80000000008 */
[----:B------:R-:W-:Y:S05]  /*2710*/  @P0 BRA P1, `(.L_x_38) ;  /* 0x0000000000140947 */ /* 0x000fea0000800000 */
[----:B------:R-:W-:Y:S01]  /*2720*/  MOV R40, R6 ;  /* 0x0000000600287202 */ /* 0x000fe20000000f00 */
[----:B------:R-:W-:Y:S01]  /*2730*/  IMAD.MOV.U32 R37, RZ, RZ, R7 ;  /* 0x000000ffff257224 */ /* 0x000fe200078e0007 */
[----:B------:R-:W-:-:S07]  /*2740*/  MOV R38, 0x2760 ;  /* 0x0000276000267802 */ /* 0x000fce0000000f00 */
[----:B-1----:R-:W-:Y:S05]  /*2750*/  CALL.REL.NOINC `($__internal_1_$__cuda_sm20_div_rn_f64_full) ;  /* 0x0000002c00b07944 */ /* 0x002fea0003c00000 */
[----:B------:R-:W-:-:S07]  /*2760*/  IMAD.MOV.U32 R41, RZ, RZ, R37 ;  /* 0x000000ffff297224 */ /* 0x000fce00078e0025 */
.L_x_38:
[----:B-1----:R-:W-:Y:S05]  /*2770*/  BSYNC.RECONVERGENT B1 ;  /* 0x0000000000017941 */ /* 0x002fea0003800200 */
.L_x_37:
[C---:B------:R-:W-:Y:S01]  /*2780*/  DMUL R6, R40.reuse, R20 ;  /* 0x0000001428067228 */ /* 0x040fe20000000000 */
[----:B------:R-:W-:Y:S01]  /*2790*/  IMAD.MOV.U32 R38, RZ, RZ, 0x0 ;  /* 0x00000000ff267424 */ /* 0x000fe200078e00ff */
[C---:B------:R-:W-:Y:S01]  /*27a0*/  DMUL R2, R40.reuse, R22 ;  /* 0x0000001628027228 */ /* 0x040fe20000000000 */
[----:B------:R-:W-:Y:S01]  /*27b0*/  MOV R39, 0x3fd80000 ;  /* 0x3fd8000000277802 */ /* 0x000fe20000000f00 */
[----:B------:R-:W-:Y:S01]  /*27c0*/  DMUL R40, R40, R18 ;  /* 0x0000001228287228 */ /* 0x000fe20000000000 */
[----:B------:R-:W-:Y:S03]  /*27d0*/  BSSY.RECONVERGENT B0, `(.L_x_39) ;  /* 0x000001d000007945 */ /* 0x000fe60003800200 */
[C---:B------:R-:W-:Y:S02]  /*27e0*/  DFMA R30, R4.reuse, R26, R6 ;  /* 0x0000001a041e722b */ /* 0x040fe40000000006 */
[----:B------:R-:W-:-:S06]  /*27f0*/  DFMA R6, R4, R28, R2 ;  /* 0x0000001c0406722b */ /* 0x000fcc0000000002 */
[----:B------:R-:W-:Y:S02]  /*2800*/  DADD R2, R68, R30 ;  /* 0x0000000044027229 */ /* 0x000fe4000000001e */
[----:B------:R-:W-:Y:S02]  /*2810*/  DFMA R30, R4, R24, R40 ;  /* 0x00000018041e722b */ /* 0x000fe40000000028 */
[----:B------:R-:W-:-:S04]  /*2820*/  DADD R4, R70, R6 ;  /* 0x0000000046047229 */ /* 0x000fc80000000006 */
[----:B------:R-:W-:Y:S02]  /*2830*/  DMUL R6, R2, R2 ;  /* 0x0000000202067228 */ /* 0x000fe40000000000 */
[----:B------:R-:W-:-:S06]  /*2840*/  DADD R30, R66, R30 ;  /* 0x00000000421e7229 */ /* 0x000fcc000000001e */
        /* <DEDUP_REMOVED lines=21> */
.L_x_40:
[----:B------:R-:W-:Y:S05]  /*29a0*/  BSYNC.RECONVERGENT B0 ;  /* 0x0000000000007941 */ /* 0x000fea0003800200 */
.L_x_39:
        /* <DEDUP_REMOVED lines=23> */
.L_x_42:
[----:B------:R-:W-:Y:S05]  /*2b20*/  BSYNC.RECONVERGENT B1 ;  /* 0x0000000000017941 */ /* 0x000fea0003800200 */
.L_x_41:
        /* <DEDUP_REMOVED lines=23> */
.L_x_44:
[----:B------:R-:W-:Y:S05]  /*2ca0*/  BSYNC.RECONVERGENT B1 ;  /* 0x0000000000017941 */ /* 0x000fea0003800200 */
.L_x_43:
        /* <DEDUP_REMOVED lines=23> */
.L_x_46:
[----:B------:R-:W-:Y:S05]  /*2e20*/  BSYNC.RECONVERGENT B1 ;  /* 0x0000000000017941 */ /* 0x000fea0003800200 */
.L_x_45:
[----:B------:R-:W-:Y:S01]  /*2e30*/  IMAD.MOV.U32 R33, RZ, RZ, RZ ;  /* 0x000000ffff217224 */ /* 0x000fe200078e00ff */
[----:B------:R-:W-:Y:S01]  /*2e40*/  CS2R R64, SRZ ;  /* 0x0000000000407805 */ /* 0x000fe2000001ff00 */
[----:B------:R-:W-:-:S07]  /*2e50*/  IMAD.MOV.U32 R0, RZ, RZ, -0x1 ;  /* 0xffffffffff007424 */ /* 0x000fce00078e00ff */
.L_x_63:
[----:B------:R-:W0:Y:S02]  /*2e60*/  LDC.64 R62, c[0x0][0x380] ;  /* 0x0000e000ff3e7b82 */ /* 0x000e240000000a00 */
[----:B0-----:R-:W-:-:S05]  /*2e70*/  IMAD.WIDE.U32 R62, R33, 0x50, R62 ;  /* 0x00000050213e7825 */ /* 0x001fca00078e003e */
[----:B------:R-:W2:Y:S04]  /*2e80*/  LDG.E.64 R76, desc[UR6][R62.64+0x10] ;  /* 0x000010063e4c7981 */ /* 0x000ea8000c1e1b00 */
[----:B------:R-:W2:Y:S04]  /*2e90*/  LDG.E.64 R60, desc[UR6][R62.64+0x40] ;  /* 0x000040063e3c7981 */ /* 0x000ea8000c1e1b00 */
[----:B------:R-:W3:Y:S04]  /*2ea0*/  LDG.E.64 R44, desc[UR6][R62.64] ;  /* 0x000000063e2c7981 */ /* 0x000ee8000c1e1b00 */
[----:B------:R-:W4:Y:S04]  /*2eb0*/  LDG.E.64 R46, desc[UR6][R62.64+0x8] ;  /* 0x000008063e2e7981 */ /* 0x000f28000c1e1b00 */
[----:B------:R-:W3:Y:S04]  /*2ec0*/  LDG.E.64 R58, desc[UR6][R62.64+0x30] ;  /* 0x000030063e3a7981 */ /* 0x000ee8000c1e1b00 */
[----:B------:R-:W4:Y:S04]  /*2ed0*/  LDG.E.64 R56, desc[UR6][R62.64+0x38] ;  /* 0x000038063e387981 */ /* 0x000f28000c1e1b00 */
[----:B------:R-:W5:Y:S04]  /*2ee0*/  LDG.E.64 R54, desc[UR6][R62.64+0x20] ;  /* 0x000020063e367981 */ /* 0x000f68000c1e1b00 */
[----:B------:R-:W5:Y:S04]  /*2ef0*/  LDG.E.64 R52, desc[UR6][R62.64+0x18] ;  /* 0x000018063e347981 */ /* 0x000f68000c1e1b00 */
[----:B------:R-:W5:Y:S01]  /*2f00*/  LDG.E.64 R50, desc[UR6][R62.64+0x28] ;  /* 0x000028063e327981 */ /* 0x000f62000c1e1b00 */
[----:B------:R-:W-:Y:S01]  /*2f10*/  UMOV UR8, 0xd9d7bdbb ;  /* 0xd9d7bdbb00087882 */ /* 0x000fe20000000000 */
[----:B------:R-:W-:Y:S01]  /*2f20*/  UMOV UR9, 0x3ddb7cdf ;  /* 0x3ddb7cdf00097882 */ /* 0x000fe20000000000 */
[----:B------:R-:W-:Y:S01]  /*2f30*/  BSSY.RECONVERGENT B1, `(.L_x_47) ;  /* 0x000007b000017945 */ /* 0x000fe20003800200 */
[----:B--2---:R-:W-:-:S08]  /*2f40*/  DADD R60, -R76, R60 ;  /* 0x000000004c3c7229 */ /* 0x004fd0000000013c */
[----:B------:R-:W-:Y:S02]  /*2f50*/  DMUL R30, R60, R6 ;  /* 0x000000063c1e7228 */ /* 0x000fe40000000000 */
[----:B---3--:R-:W-:Y:S02]  /*2f60*/  DADD R58, -R44, R58 ;  /* 0x000000002c3a7229 */ /* 0x008fe4000000013a */
[----:B----4-:R-:W-:Y:S02]  /*2f70*/  DADD R56, -R46, R56 ;  /* 0x000000002e387229 */ /* 0x010fe40000000138 */
[----:B-----5:R-:W-:-:S04]  /*2f80*/  DADD R54, R54, -R46 ;  /* 0x0000000036367229 */ /* 0x020fc8000000082e */
[-C--:B------:R-:W-:Y:S02]  /*2f90*/  DFMA R30, R58, R2.reuse, -R30 ;  /* 0x000000023a1e722b */ /* 0x080fe4000000081e */
[----:B------:R-:W-:Y:S02]  /*2fa0*/  DMUL R38, R56, R2 ;  /* 0x0000000238267228 */ /* 0x000fe40000000000 */
[----:B------:R-:W-:Y:S02]  /*2fb0*/  DADD R52, R52, -R44 ;  /* 0x0000000034347229 */ /* 0x000fe4000000082c */
[----:B------:R-:W-:Y:S02]  /*2fc0*/  DMUL R40, R58, R4 ;  /* 0x000000043a287228 */ /* 0x000fe40000000000 */
[----:B------:R-:W-:Y:S02]  /*2fd0*/  DMUL R42, R54, R30 ;  /* 0x0000001e362a7228 */ /* 0x000fe40000000000 */
[----:B------:R-:W-:-:S02]  /*2fe0*/  DFMA R38, R60, R4, -R38 ;  /* 0x000000043c26722b */ /* 0x000fc40000000826 */
[----:B------:R-:W-:Y:S02]  /*2ff0*/  DADD R50, R50, -R76 ;  /* 0x0000000032327229 */ /* 0x000fe4000000084c */
[----:B------:R-:W-:-:S04]  /*3000*/  DFMA R40, R56, R6, -R40 ;  /* 0x000000063828722b */ /* 0x000fc80000000828 */
[----:B------:R-:W-:-:S08]  /*3010*/  DFMA R42, R52, R38, R42 ;  /* 0x00000026342a722b */ /* 0x000fd0000000002a */
[----:B------:R-:W-:-:S08]  /*3020*/  DFMA R48, R50, R40, R42 ;  /* 0x000000283230722b */ /* 0x000fd0000000002a */
[----:B------:R-:W-:-:S14]  /*3030*/  DSETP.GEU.AND P0, PT, |R48|, UR8, PT ;  /* 0x0000000830007e2a */ /* 0x000fdc000bf0e200 */
[----:B------:R-:W-:Y:S05]  /*3040*/  @!P0 BRA `(.L_x_48) ;  /* 0x0000000400a48947 */ /* 0x000fea0003800000 */
[----:B------:R-:W0:Y:S01]  /*3050*/  MUFU.RCP64H R43, R49 ;  /* 0x00000031002b7308 */ /* 0x000e220000001800 */
[----:B------:R-:W1:Y:S01]  /*3060*/  LDCU.128 UR12, c[0x0][0x390] ;  /* 0x00007200ff0c77ac */ /* 0x000e620008000c00 */
[----:B------:R-:W-:Y:S01]  /*3070*/  IMAD.MOV.U32 R42, RZ, RZ, 0x1 ;  /* 0x00000001ff2a7424 */ /* 0x000fe200078e00ff */
[----:B------:R-:W-:Y:S01]  /*3080*/  BSSY.RECONVERGENT B2, `(.L_x_49) ;  /* 0x000001c000027945 */ /* 0x000fe20003800200 */
[----:B------:R-:W2:Y:S04]  /*3090*/  LDCU.64 UR8, c[0x0][0x388] ;  /* 0x00007100ff0877ac */ /* 0x000ea80008000a00 */
[----:B0-----:R-:W-:Y:S02]  /*30a0*/  DFMA R72, -R48, R42, 1 ;  /* 0x3ff000003048742b */ /* 0x001fe4000000012a */
[----:B-1----:R-:W-:-:S02]  /*30b0*/  DADD R46, -R46, UR12 ;  /* 0x0000000c2e2e7e29 */ /* 0x002fc40008000100 */
[----:B------:R-:W-:Y:S02]  /*30c0*/  DADD R76, -R76, UR14 ;  /* 0x0000000e4c4c7e29 */ /* 0x000fe40008000100 */
[----:B--2---:R-:W-:Y:S02]  /*30d0*/  DADD R44, -R44, UR8 ;  /* 0x000000082c2c7e29 */ /* 0x004fe40008000100 */
[----:B------:R-:W-:Y:S02]  /*30e0*/  DFMA R72, R72, R72, R72 ;  /* 0x000000484848722b */ /* 0x000fe40000000048 */
[----:B------:R-:W-:-:S06]  /*30f0*/  DMUL R30, R30, R46 ;  /* 0x0000002e1e1e7228 */ /* 0x000fcc0000000000 */
[----:B------:R-:W-:Y:S02]  /*3100*/  DFMA R72, R42, R72, R42 ;  /* 0x000000482a48722b */ /* 0x000fe4000000002a */
[----:B------:R-:W-:-:S06]  /*3110*/  DFMA R30, R38, R44, R30 ;  /* 0x0000002c261e722b */ /* 0x000fcc000000001e */
[----:B------:R-:W-:Y:S02]  /*3120*/  DFMA R38, -R48, R72, 1 ;  /* 0x3ff000003026742b */ /* 0x000fe40000000148 */
[----:B------:R-:W-:-:S06]  /*3130*/  DFMA R42, R40, R76, R30 ;  /* 0x0000004c282a722b */ /* 0x000fcc000000001e */
[----:B------:R-:W-:-:S04]  /*3140*/  DFMA R38, R72, R38, R72 ;  /* 0x000000264826722b */ /* 0x000fc80000000048 */
[----:B------:R-:W-:-:S04]  /*3150*/  FSETP.GEU.AND P1, PT, |R43|, 6.5827683646048100446e-37, PT ;  /* 0x036000002b00780b */ /* 0x000fc80003f2e200 */
[----:B------:R-:W-:-:S08]  /*3160*/  DMUL R30, R42, R38 ;  /* 0x000000262a1e7228 */ /* 0x000fd00000000000 */
[----:B------:R-:W-:-:S08]  /*3170*/  DFMA R40, -R48, R30, R42 ;  /* 0x0000001e3028722b */ /* 0x000fd0000000012a */
        /* <DEDUP_REMOVED lines=12> */
.L_x_50:
[----:B------:R-:W-:Y:S05]  /*3240*/  BSYNC.RECONVERGENT B2 ;  /* 0x0000000000027941 */ /* 0x000fea0003800200 */
.L_x_49:
[----:B------:R-:W-:-:S06]  /*3250*/  DSETP.GT.AND P0, PT, R30, 1, PT ;  /* 0x3ff000001e00742a */ /* 0x000fcc0003f04000 */
[----:B------:R-:W-:-:S14]  /*3260*/  DSETP.LT.OR P0, PT, R30, RZ, P0 ;  /* 0x000000ff1e00722a */ /* 0x000fdc0000701400 */
[----:B------:R-:W-:Y:S05]  /*3270*/  @P0 BRA `(.L_x_48) ;  /* 0x0000000400180947 */ /* 0x000fea0003800000 */
[----:B------:R-:W0:Y:S01]  /*3280*/  MUFU.RCP64H R43, R49 ;  /* 0x00000031002b7308 */ /* 0x000e220000001800 */
[----:B------:R-:W-:Y:S01]  /*3290*/  IMAD.MOV.U32 R42, RZ, RZ, 0x1 ;  /* 0x00000001ff2a7424 */ /* 0x000fe200078e00ff */
[----:B------:R-:W-:Y:S01]  /*32a0*/  DMUL R40, R50, R44 ;  /* 0x0000002c32287228 */ /* 0x000fe20000000000 */
[----:B------:R-:W-:Y:S01]  /*32b0*/  BSSY.RECONVERGENT B2, `(.L_x_51) ;  /* 0x000001c000027945 */ /* 0x000fe20003800200 */
[----:B------:R-:W-:-:S06]  /*32c0*/  DMUL R38, R54, R76 ;  /* 0x0000004c36267228 */ /* 0x000fcc0000000000 */
[C---:B------:R-:W-:Y:S02]  /*32d0*/  DFMA R76, R52.reuse, R76, -R40 ;  /* 0x0000004c344c722b */ /* 0x040fe40000000828 */
[-C--:B------:R-:W-:Y:S02]  /*32e0*/  DMUL R52, R52, R46.reuse ;  /* 0x0000002e34347228 */ /* 0x080fe40000000000 */
[----:B------:R-:W-:Y:S02]  /*32f0*/  DFMA R46, R50, R46, -R38 ;  /* 0x0000002e322e722b */ /* 0x000fe40000000826 */
[----:B0-----:R-:W-:Y:S02]  /*3300*/  DFMA R72, -R48, R42, 1 ;  /* 0x3ff000003048742b */ /* 0x001fe4000000012a */
[----:B------:R-:W-:Y:S02]  /*3310*/  DMUL R38, R76, R4 ;  /* 0x000000044c267228 */ /* 0x000fe40000000000 */
[----:B------:R-:W-:-:S04]  /*3320*/  DFMA R44, R54, R44, -R52 ;  /* 0x0000002c362c722b */ /* 0x000fc80000000834 */
[----:B------:R-:W-:Y:S02]  /*3330*/  DFMA R72, R72, R72, R72 ;  /* 0x000000484848722b */ /* 0x000fe40000000048 */
[----:B------:R-:W-:-:S06]  /*3340*/  DFMA R38, R46, R6, R38 ;  /* 0x000000062e26722b */ /* 0x000fcc0000000026 */
[----:B------:R-:W-:Y:S02]  /*3350*/  DFMA R72, R42, R72, R42 ;  /* 0x000000482a48722b */ /* 0x000fe4000000002a */
[----:B------:R-:W-:-:S06]  /*3360*/  DFMA R42, R44, R2, R38 ;  /* 0x000000022c2a722b */ /* 0x000fcc0000000026 */
[----:B------:R-:W-:-:S04]  /*3370*/  DFMA R40, -R48, R72, 1 ;  /* 0x3ff000003028742b */ /* 0x000fc80000000148 */
[----:B------:R-:W-:-:S04]  /*3380*/  FSETP.GEU.AND P1, PT, |R43|, 6.5827683646048100446e-37, PT ;  /* 0x036000002b00780b */ /* 0x000fc80003f2e200 */
[----:B------:R-:W-:-:S08]  /*3390*/  DFMA R72, R72, R40, R72 ;  /* 0x000000284848722b */ /* 0x000fd00000000048 */
[----:B------:R-:W-:-:S08]  /*33a0*/  DMUL R40, R72, R42 ;  /* 0x0000002a48287228 */ /* 0x000fd00000000000 */
[----:B------:R-:W-:-:S08]  /*33b0*/  DFMA R38, -R48, R40, R42 ;  /* 0x000000283026722b */ /* 0x000fd0000000012a */
        /* <DEDUP_REMOVED lines=10> */
[----:B------:R-:W-:-:S07]  /*3460*/  IMAD.MOV.U32 R41, RZ, RZ, R37 ;  /* 0x000000ffff297224 */ /* 0x000fce00078e0025 */
.L_x_52:
[----:B------:R-:W-:Y:S05]  /*3470*/  BSYNC.RECONVERGENT B2 ;  /* 0x0000000000027941 */ /* 0x000fea0003800200 */
.L_x_51:
[----:B------:R-:W-:-:S08]  /*3480*/  DADD R30, R40, R30 ;  /* 0x00000000281e7229 */ /* 0x000fd0000000001e */
[----:B------:R-:W-:-:S06]  /*3490*/  DSETP.GT.AND P0, PT, R30, 1, PT ;  /* 0x3ff000001e00742a */ /* 0x000fcc0003f04000 */
[----:B------:R-:W-:-:S14]  /*34a0*/  DSETP.LT.OR P0, PT, R40, RZ, P0 ;  /* 0x000000ff2800722a */ /* 0x000fdc0000701400 */
[----:B------:R-:W-:Y:S05]  /*34b0*/  @P0 BRA `(.L_x_48) ;  /* 0x0000000000880947 */ /* 0x000fea0003800000 */
[----:B------:R-:W0:Y:S01]  /*34c0*/  MUFU.RCP64H R31, R49 ;  /* 0x00000031001f7308 */ /* 0x000e220000001800 */
[----:B------:R-:W-:Y:S01]  /*34d0*/  IMAD.MOV.U32 R30, RZ, RZ, 0x1 ;  /* 0x00000001ff1e7424 */ /* 0x000fe200078e00ff */
[----:B------:R-:W-:Y:S01]  /*34e0*/  DMUL R56, R56, R76 ;  /* 0x0000004c38387228 */ /* 0x000fe20000000000 */
[----:B------:R-:W-:Y:S07]  /*34f0*/  BSSY.RECONVERGENT B2, `(.L_x_53) ;  /* 0x0000016000027945 */ /* 0x000fee0003800200 */
[----:B------:R-:W-:-:S02]  /*3500*/  DFMA R56, R58, R46, R56 ;  /* 0x0000002e3a38722b */ /* 0x000fc40000000038 */
[----:B0-----:R-:W-:-:S06]  /*3510*/  DFMA R38, -R48, R30, 1 ;  /* 0x3ff000003026742b */ /* 0x001fcc000000011e */
[----:B------:R-:W-:Y:S02]  /*3520*/  DFMA R56, R60, R44, R56 ;  /* 0x0000002c3c38722b */ /* 0x000fe40000000038 */
[----:B------:R-:W-:-:S08]  /*3530*/  DFMA R38, R38, R38, R38 ;  /* 0x000000262626722b */ /* 0x000fd00000000026 */
[----:B------:R-:W-:Y:S01]  /*3540*/  FSETP.GEU.AND P1, PT, |R57|, 6.5827683646048100446e-37, PT ;  /* 0x036000003900780b */ /* 0x000fe20003f2e200 */
[----:B------:R-:W-:-:S08]  /*3550*/  DFMA R38, R30, R38, R30 ;  /* 0x000000261e26722b */ /* 0x000fd0000000001e */
[----:B------:R-:W-:-:S08]  /*3560*/  DFMA R30, -R48, R38, 1 ;  /* 0x3ff00000301e742b */ /* 0x000fd00000000126 */
        /* <DEDUP_REMOVED lines=14> */
.L_x_54:
[----:B------:R-:W-:Y:S05]  /*3650*/  BSYNC.RECONVERGENT B2 ;  /* 0x0000000000027941 */ /* 0x000fea0003800200 */
.L_x_53:
[----:B------:R-:W-:-:S14]  /*3660*/  DSETP.GEU.AND P1, PT, R40, RZ, PT ;  /* 0x000000ff2800722a */ /* 0x000fdc0003f2e000 */
[----:B------:R-:W-:-:S06]  /*3670*/  @P1 DSETP.GEU.AND P0, PT, R40, R64, PT ;  /* 0x000000402800122a */ /* 0x000fcc0003f0e000 */
[----:B------:R-:W-:-:S04]  /*3680*/  @P1 ISETP.EQ.OR P0, PT, R0, -0x1, !P0 ;  /* 0xffffffff0000180c */ /* 0x000fc80004702670 */
[----:B------:R-:W-:Y:S02]  /*3690*/  @P1 FSEL R30, R40, R64, P0 ;  /* 0x00000040281e1208 */ /* 0x000fe40000000000 */
[----:B------:R-:W-:Y:S02]  /*36a0*/  @P1 FSEL R41, R41, R65, P0 ;  /* 0x0000004129291208 */ /* 0x000fe40000000000 */
[----:B------:R-:W-:Y:S01]  /*36b0*/  @P1 SEL R0, R33, R0, P0 ;  /* 0x0000000021001207 */ /* 0x000fe20000000000 */
[----:B------:R-:W-:Y:S02]  /*36c0*/  @P1 IMAD.MOV.U32 R64, RZ, RZ, R30 ;  /* 0x000000ffff401224 */ /* 0x000fe400078e001e */
[----:B------:R-:W-:-:S07]  /*36d0*/  @P1 IMAD.MOV.U32 R65, RZ, RZ, R41 ;  /* 0x000000ffff411224 */ /* 0x000fce00078e0029 */
.L_x_48:
[----:B------:R-:W-:Y:S05]  /*36e0*/  BSYNC.RECONVERGENT B1 ;  /* 0x0000000000017941 */ /* 0x000fea0003800200 */
.L_x_47:
        /* <DEDUP_REMOVED lines=31> */
[----:B------:R-:W-:Y:S01]  /*38e0*/  MOV R62, 0x1 ;  /* 0x00000001003e7802 */ /* 0x000fe20000000f00 */
        /* <DEDUP_REMOVED lines=28> */
.L_x_58:
[----:B------:R-:W-:Y:S05]  /*3ab0*/  BSYNC.RECONVERGENT B2 ;  /* 0x0000000000027941 */ /* 0x000fea0003800200 */
.L_x_57:
        /* <DEDUP_REMOVED lines=8> */
[----:B------:R-:W-:Y:S02]  /*3b40*/  DFMA R56, R60, R56, -R40 ;  /* 0x000000383c38722b */ /* 0x000fe40000000828 */
[-C--:B------:R-:W-:Y:S02]  /*3b50*/  DFMA R48, R48, R52.reuse, -R38 ;  /* 0x000000343030722b */ /* 0x080fe40000000826 */
[----:B------:R-:W-:Y:S02]  /*3b60*/  DMUL R60, R60, R52 ;  /* 0x000000343c3c7228 */ /* 0x000fe40000000000 */
[----:B0-----:R-:W-:Y:S02]  /*3b70*/  DFMA R72, -R50, R42, 1 ;  /* 0x3ff000003248742b */ /* 0x001fe4000000012a */
[----:B------:R-:W-:-:S04]  /*3b80*/  DMUL R38, R56, R4 ;  /* 0x0000000438267228 */ /* 0x000fc80000000000 */
[----:B------:R-:W-:Y:S02]  /*3b90*/  DFMA R54, R58, R54, -R60 ;  /* 0x000000363a36722b */ /* 0x000fe4000000083c */
        /* <DEDUP_REMOVED lines=20> */
.L_x_60:
[----:B------:R-:W-:Y:S05]  /*3ce0*/  BSYNC.RECONVERGENT B2 ;  /* 0x0000000000027941 */ /* 0x000fea0003800200 */
.L_x_59:
        /* <DEDUP_REMOVED lines=29> */
.L_x_62:
[----:B------:R-:W-:Y:S05]  /*3ec0*/  BSYNC.RECONVERGENT B2 ;  /* 0x0000000000027941 */ /* 0x000fea0003800200 */
.L_x_61:
[----:B------:R-:W-:Y:S01]  /*3ed0*/  DSETP.GEU.AND P1, PT, R40, RZ, PT ;  /* 0x000000ff2800722a */ /* 0x000fe20003f2e000 */
[----:B------:R-:W-:-:S13]  /*3ee0*/  PLOP3.LUT P2, PT, PT, PT, PT, 0x8, 0x80 ;  /* 0x000000000080781c */ /* 0x000fda0003f4e170 */
[----:B------:R-:W-:-:S06]  /*3ef0*/  @P1 DSETP.GEU.AND P0, PT, R40, R64, PT ;  /* 0x000000402800122a */ /* 0x000fcc0003f0e000 */
[----:B------:R-:W-:-:S04]  /*3f00*/  @P1 ISETP.EQ.OR P0, PT, R0, -0x1, !P0 ;  /* 0xffffffff0000180c */ /* 0x000fc80004702670 */
[----:B------:R-:W-:Y:S02]  /*3f10*/  @P1 PLOP3.LUT P2, PT, P0, PT, PT, 0x80, 0x8 ;  /* 0x000000000008181c */ /* 0x000fe4000074f070 */
[----:B------:R-:W-:Y:S02]  /*3f20*/  @P1 FSEL R41, R41, R65, P0 ;  /* 0x0000004129291208 */ /* 0x000fe40000000000 */
[----:B------:R-:W-:-:S03]  /*3f30*/  @P1 FSEL R30, R40, R64, P0 ;  /* 0x00000040281e1208 */ /* 0x000fc60000000000 */
[----:B------:R-:W-:Y:S01]  /*3f40*/  @P1 IMAD.MOV.U32 R65, RZ, RZ, R41 ;  /* 0x000000ffff411224 */ /* 0x000fe200078e0029 */
[----:B------:R-:W-:-:S05]  /*3f50*/  @P1 MOV R64, R30 ;  /* 0x0000001e00401202 */ /* 0x000fca0000000f00 */
[----:B------:R-:W-:-:S07]  /*3f60*/  @P2 VIADD R0, R33, 0x1 ;  /* 0x0000000121002836 */ /* 0x000fce0000000000 */
.L_x_56:
[----:B------:R-:W-:Y:S05]  /*3f70*/  BSYNC.RECONVERGENT B1 ;  /* 0x0000000000017941 */ /* 0x000fea0003800200 */
.L_x_55:
[----:B------:R-:W-:-:S05]  /*3f80*/  VIADD R33, R33, 0x2 ;  /* 0x0000000221217836 */ /* 0x000fca0000000000 */
[----:B------:R-:W-:-:S13]  /*3f90*/  ISETP.NE.AND P0, PT, R33, 0x2a, PT ;  /* 0x0000002a2100780c */ /* 0x000fda0003f05270 */
[----:B------:R-:W-:Y:S05]  /*3fa0*/  @P0 BRA `(.L_x_63) ;  /* 0xffffffec00ac0947 */ /* 0x000fea000383ffff */
[----:B------:R-:W-:Y:S01]  /*3fb0*/  ISETP.NE.AND P0, PT, R0, -0x1, PT ;  /* 0xffffffff0000780c */ /* 0x000fe20003f05270 */
[----:B------:R-:W-:-:S12]  /*3fc0*/  BSSY.RECONVERGENT B1, `(.L_x_64) ;  /* 0x0000137000017945 */ /* 0x000fd80003800200 */
[----:B------:R-:W-:Y:S05]  /*3fd0*/  @!P0 BRA `(.L_x_65) ;  /* 0x0000001000b88947 */ /* 0x000fea0003800000 */
[----:B------:R-:W0:Y:S01]  /*3fe0*/  LDC.64 R38, c[0x0][0x380] ;  /* 0x0000e000ff267b82 */ /* 0x000e220000000a00 */
[----:B------:R-:W1:Y:S01]  /*3ff0*/  LDCU.128 UR12, c[0x0][0x390] ;  /* 0x00007200ff0c77ac */ /* 0x000e620008000c00 */
[----:B------:R-:W2:Y:S06]  /*4000*/  LDCU.128 UR8, c[0x0][0x3d0] ;  /* 0x00007a00ff0877ac */ /* 0x000eac0008000c00 */
[----:B------:R-:W3:Y:S01]  /*4010*/  LDC.64 R60, c[0x0][0x388] ;  /* 0x0000e200ff3c7b82 */ /* 0x000ee20000000a00 */
[----:B0-----:R-:W-:-:S05]  /*4020*/  IMAD.WIDE R38, R0, 0x50, R38 ;  /* 0x0000005000267825 */ /* 0x001fca00078e0226 */
[----:B------:R-:W4:Y:S04]  /*4030*/  LDG.E.64 R30, desc[UR6][R38.64+0x18] ;  /* 0x00001806261e7981 */ /* 0x000f28000c1e1b00 */
[----:B------:R-:W4:Y:S04]  /*4040*/  LDG.E.64 R44, desc[UR6][R38.64] ;  /* 0x00000006262c7981 */ /* 0x000f28000c1e1b00 */
[----:B------:R-:W5:Y:S04]  /*4050*/  LDG.E.64 R48, desc[UR6][R38.64+0x10] ;  /* 0x0000100626307981 */ /* 0x000f68000c1e1b00 */
[----:B------:R-:W5:Y:S04]  /*4060*/  LDG.E.64 R54, desc[UR6][R38.64+0x40] ;  /* 0x0000400626367981 */ /* 0x000f68000c1e1b00 */
[----:B------:R-:W2:Y:S04]  /*4070*/  LDG.E.64 R50, desc[UR6][R38.64+0x30] ;  /* 0x0000300626327981 */ /* 0x000ea8000c1e1b00 */
[----:B------:R-:W3:Y:S04]  /*4080*/  LDG.E.64 R42, desc[UR6][R38.64+0x28] ;  /* 0x00002806262a7981 */ /* 0x000ee8000c1e1b00 */
[----:B------:R-:W3:Y:S04]  /*4090*/  LDG.E.64 R46, desc[UR6][R38.64+0x8] ;  /* 0x00000806262e7981 */ /* 0x000ee8000c1e1b00 */
[----:B------:R-:W3:Y:S04]  /*40a0*/  LDG.E.64 R52, desc[UR6][R38.64+0x38] ;  /* 0x0000380626347981 */ /* 0x000ee8000c1e1b00 */
[----:B------:R-:W3:Y:S04]  /*40b0*/  LDG.E.64 R40, desc[UR6][R38.64+0x20] ;  /* 0x0000200626287981 */ /* 0x000ee8000c1e1b00 */
[----:B------:R0:W3:Y:S01]  /*40c0*/  LDG.E R33, desc[UR6][R38.64+0x48] ;  /* 0x0000480626217981 */ /* 0x0000e2000c1e1900 */
[----:B------:R-:W-:Y:S01]  /*40d0*/  BSSY.RECONVERGENT B2, `(.L_x_66) ;  /* 0x00000ab000027945 */ /* 0x000fe20003800200 */
[----:B----4-:R-:W-:-:S02]  /*40e0*/  DADD R30, R30, -R44 ;  /* 0x000000001e1e7229 */ /* 0x010fc4000000082c */
[----:B-----5:R-:W-:Y:S02]  /*40f0*/  DADD R56, -R48, R54 ;  /* 0x0000000030387229 */ /* 0x020fe40000000136 */
[----:B--2---:R-:W-:Y:S02]  /*4100*/  DADD R44, -R44, R50 ;  /* 0x000000002c2c7229 */ /* 0x004fe40000000132 */
[----:B---3--:R-:W-:Y:S02]  /*4110*/  DFMA R50, R64, R6, R60 ;  /* 0x000000064032722b */ /* 0x008fe4000000003c */
[----:B------:R-:W-:Y:S01]  /*4120*/  DADD R42, R42, -R48 ;  /* 0x000000002a2a7229 */ /* 0x000fe20000000830 */
[----:B------:R-:W-:Y:S01]  /*4130*/  MOV R6, 0x9999999a ;  /* 0x9999999a00067802 */ /* 0x000fe20000000f00 */
[----:B------:R-:W-:Y:S01]  /*4140*/  DMUL R58, R30, R56 ;  /* 0x000000381e3a7228 */ /* 0x000fe20000000000 */
[----:B------:R-:W-:Y:S01]  /*4150*/  IMAD.MOV.U32 R7, RZ, RZ, 0x3fc99999 ;  /* 0x3fc99999ff077424 */ /* 0x000fe200078e00ff */
[----:B-1----:R-:W-:Y:S01]  /*4160*/  DFMA R48, R64, R4, UR12 ;  /* 0x0000000c40307e2b */ /* 0x002fe20008000004 */
[----:B------:R-:W1:Y:S01]  /*4170*/  LDCU.64 UR12, c[0x0][0x3e0] ;  /* 0x00007c00ff0c77ac */ /* 0x000e620008000a00 */
[----:B------:R-:W-:Y:S01]  /*4180*/  DADD R50, -R50, UR8 ;  /* 0x0000000832327e29 */ /* 0x000fe20008000100 */
[----:B------:R-:W-:Y:S01]  /*4190*/  IMAD.MOV.U32 R4, RZ, RZ, -0x66666666 ;  /* 0x9999999aff047424 */ /* 0x000fe200078e00ff */
[----:B------:R-:W-:Y:S01]  /*41a0*/  DADD R54, -R46, R52 ;  /* 0x000000002e367229 */ /* 0x000fe20000000134 */
[----:B------:R-:W-:Y:S01]  /*41b0*/  IMAD.MOV.U32 R5, RZ, RZ, 0x3fc99999 ;  /* 0x3fc99999ff057424 */ /* 0x000fe200078e00ff */
[----:B0-----:R-:W-:-:S02]  /*41c0*/  DFMA R38, R42, R44, -R58 ;  /* 0x0000002c2a26722b */ /* 0x001fc4000000083a */
[----:B------:R-:W-:Y:S02]  /*41d0*/  DADD R40, R40, -R46 ;  /* 0x0000000028287229 */ /* 0x000fe4000000082e */
[----:B------:R-:W-:Y:S01]  /*41e0*/  DADD R48, -R48, UR10 ;  /* 0x0000000a30307e29 */ /* 0x000fe20008000100 */
[----:B------:R-:W-:Y:S01]  /*41f0*/  IMAD.MOV.U32 R46, RZ, RZ, -0x66666666 ;  /* 0x9999999aff2e7424 */ /* 0x000fe200078e00ff */
[----:B------:R-:W-:Y:S01]  /*4200*/  DMUL R42, R42, R54 ;  /* 0x000000362a2a7228 */ /* 0x000fe20000000000 */
[----:B------:R-:W-:Y:S01]  /*4210*/  IMAD.MOV.U32 R47, RZ, RZ, 0x3fc99999 ;  /* 0x3fc99999ff2f7424 */ /* 0x000fe200078e00ff */
[----:B------:R-:W-:Y:S01]  /*4220*/  DFMA R52, R64, R2, UR14 ;  /* 0x0000000e40347e2b */ /* 0x000fe20008000002 */
[----:B------:R-:W-:Y:S01]  /*4230*/  PRMT R0, R33, 0x7772, RZ ;  /* 0x0000777221007816 */ /* 0x000fe200000000ff */
[----:B------:R-:W-:Y:S02]  /*4240*/  DMUL R44, R40, R44 ;  /* 0x0000002c282c7228 */ /* 0x000fe40000000000 */
[----:B------:R-:W-:-:S02]  /*4250*/  DMUL R2, R48, R38 ;  /* 0x0000002630027228 */ /* 0x000fc40000000000 */
[----:B------:R-:W-:Y:S02]  /*4260*/  DFMA R42, R40, R56, -R42 ;  /* 0x00000038282a722b */ /* 0x000fe4000000082a */
[----:B-1----:R-:W-:Y:S02]  /*4270*/  DADD R52, -R52, UR12 ;  /* 0x0000000c34347e29 */ /* 0x002fe40008000100 */
[----:B------:R-:W-:Y:S02]  /*4280*/  DFMA R54, R30, R54, -R44 ;  /* 0x000000361e36722b */ /* 0x000fe4000000082c */
[----:B------:R0:W1:Y:S02]  /*4290*/  I2F.F64.U8 R44, R33 ;  /* 0x00000021002c7312 */ /* 0x0000640000001800 */
[----:B------:R-:W-:-:S08]  /*42a0*/  DFMA R2, R50, R42, R2 ;  /* 0x0000002a3202722b */ /* 0x000fd00000000002 */
[----:B------:R-:W-:Y:S01]  /*42b0*/  DFMA R30, R52, R54, R2 ;  /* 0x00000036341e722b */ /* 0x000fe20000000002 */
[----:B------:R-:W-:-:S07]  /*42c0*/  PRMT R2, R33, 0x7771, RZ ;  /* 0x0000777121027816 */ /* 0x000fce00000000ff */
[----:B------:R-:W-:-:S14]  /*42d0*/  DSETP.GT.AND P0, PT, R30, RZ, PT ;  /* 0x000000ff1e00722a */ /* 0x000fdc0003f04000 */
[----:B01----:R-:W-:Y:S05]  /*42e0*/  @!P0 BRA `(.L_x_67) ;  /* 0x0000000800248947 */ /* 0x003fea0003800000 */
[----:B------:R-:W-:Y:S01]  /*42f0*/  DMUL R38, R38, R38 ;  /* 0x0000002626267228 */ /* 0x000fe20000000000 */
[----:B------:R-:W-:Y:S01]  /*4300*/  MOV R6, 0x0 ;  /* 0x0000000000067802 */ /* 0x000fe20000000f00 */
[----:B------:R-:W-:Y:S01]  /*4310*/  IMAD.MOV.U32 R7, RZ, RZ, 0x3fd80000 ;  /* 0x3fd80000ff077424 */ /* 0x000fe200078e00ff */
[----:B------:R-:W-:Y:S05]  /*4320*/  BSSY.RECONVERGENT B0, `(.L_x_68) ;  /* 0x0000017000007945 */ /* 0x000fea0003800200 */
        /* <DEDUP_REMOVED lines=9> */
[----:B------:R-:W-:Y:S02]  /*43c0*/  DFMA R38, R6, R4, R56 ;  /* 0x000000040626722b */ /* 0x000fe40000000038 */
[----:B------:R-:W-:-:S06]  /*43d0*/  DMUL R6, R30, R16 ;  /* 0x000000101e067228 */ /* 0x000fcc0000000000 */
        /* <DEDUP_REMOVED lines=11> */
.L_x_69:
[----:B------:R-:W-:Y:S05]  /*4490*/  BSYNC.RECONVERGENT B0 ;  /* 0x0000000000007941 */ /* 0x000fea0003800200 */
.L_x_68:
[----:B------:R-:W-:Y:S01]  /*44a0*/  DMUL R48, R48, R48 ;  /* 0x0000003030307228 */ /* 0x000fe20000000000 */
[----:B------:R-:W-:Y:S01]  /*44b0*/  IMAD.MOV.U32 R40, RZ, RZ, 0x0 ;  /* 0x00000000ff287424 */ /* 0x000fe200078e00ff */
[----:B------:R-:W-:Y:S01]  /*44c0*/  BSSY.RECONVERGENT B0, `(.L_x_70) ;  /* 0x0000019000007945 */ /* 0x000fe20003800200 */
[----:B------:R-:W-:-:S05]  /*44d0*/  IMAD.MOV.U32 R41, RZ, RZ, 0x3fd80000 ;  /* 0x3fd80000ff297424 */ /* 0x000fca00078e00ff */
        /* <DEDUP_REMOVED lines=11> */
[----:B------:R-:W-:Y:S01]  /*4590*/  IADD3 R47, PT, PT, R41, -0x100000, RZ ;  /* 0xfff00000292f7810 */ /* 0x000fe20007ffe0ff */
[----:B------:R-:W-:-:S05]  /*45a0*/  IMAD.MOV.U32 R46, RZ, RZ, R40 ;  /* 0x000000ffff2e7224 */ /* 0x000fca00078e0028 */
[----:B------:R-:W-:-:S08]  /*45b0*/  DFMA R42, R54, -R54, R48 ;  /* 0x80000036362a722b */ /* 0x000fd00000000030 */
[----:B------:R-:W-:Y:S01]  /*45c0*/  DFMA R38, R42, R46, R54 ;  /* 0x0000002e2a26722b */ /* 0x000fe20000000036 */
[----:B------:R-:W-:Y:S10]  /*45d0*/  @!P0 BRA `(.L_x_71) ;  /* 0x00000000001c8947 */ /* 0x000ff40003800000 */
[----:B------:R-:W-:Y:S01]  /*45e0*/  IMAD.MOV.U32 R46, RZ, RZ, R40 ;  /* 0x000000ffff2e7224 */ /* 0x000fe200078e0028 */
[----:B------:R-:W-:Y:S01]  /*45f0*/  MOV R38, 0x4630 ;  /* 0x0000463000267802 */ /* 0x000fe20000000f00 */
[----:B------:R-:W-:Y:S02]  /*4600*/  IMAD.MOV.U32 R40, RZ, RZ, R48 ;  /* 0x000000ffff287224 */ /* 0x000fe400078e0030 */
[----:B------:R-:W-:-:S07]  /*4610*/  IMAD.MOV.U32 R41, RZ, RZ, R49 ;  /* 0x000000ffff297224 */ /* 0x000fce00078e0031 */
[----:B------:R-:W-:Y:S05]  /*4620*/  CALL.REL.NOINC `($__internal_2_$__cuda_sm20_dsqrt_rn_f64_mediumpath_v1) ;  /* 0x0000001400887944 */ /* 0x000fea0003c00000 */
[----:B------:R-:W-:Y:S01]  /*4630*/  MOV R38, R42 ;  /* 0x0000002a00267202 */ /* 0x000fe20000000f00 */
[----:B------:R-:W-:-:S07]  /*4640*/  IMAD.MOV.U32 R39, RZ, RZ, R43 ;  /* 0x000000ffff277224 */ /* 0x000fce00078e002b */
.L_x_71:
[----:B------:R-:W-:Y:S05]  /*4650*/  BSYNC.RECONVERGENT B0 ;  /* 0x0000000000007941 */ /* 0x000fea0003800200 */
.L_x_70:
[----:B------:R-:W-:Y:S01]  /*4660*/  DMUL R4, R38, R4 ;  /* 0x0000000426047228 */ /* 0x000fe20000000000 */
[----:B------:R-:W-:Y:S01]  /*4670*/  FSETP.GEU.AND P1, PT, |R7|, 6.5827683646048100446e-37, PT ;  /* 0x036000000700780b */ /* 0x000fe20003f2e200 */
[----:B------:R-:W-:Y:S01]  /*4680*/  IMAD.MOV.U32 R38, RZ, RZ, 0x1 ;  /* 0x00000001ff267424 */ /* 0x000fe200078e00ff */
[----:B------:R-:W-:Y:S03]  /*4690*/  BSSY.RECONVERGENT B3, `(.L_x_72) ;  /* 0x0000014000037945 */ /* 0x000fe60003800200 */
[----:B------:R-:W0:Y:S02]  /*46a0*/  MUFU.RCP64H R39, R5 ;  /* 0x0000000500277308 */ /* 0x000e240000001800 */
[----:B0-----:R-:W-:-:S08]  /*46b0*/  DFMA R40, -R4, R38, 1 ;  /* 0x3ff000000428742b */ /* 0x001fd00000000126 */
[----:B------:R-:W-:-:S08]  /*46c0*/  DFMA R40, R40, R40, R40 ;  /* 0x000000282828722b */ /* 0x000fd00000000028 */
        /* <DEDUP_REMOVED lines=16> */
.L_x_73:
[----:B------:R-:W-:Y:S05]  /*47d0*/  BSYNC.RECONVERGENT B3 ;  /* 0x0000000000037941 */ /* 0x000fea0003800200 */
.L_x_72:
[----:B------:R-:W0:Y:S01]  /*47e0*/  MUFU.RCP64H R7, R5 ;  /* 0x0000000500077308 */ /* 0x000e220000001800 */
[----:B------:R-:W-:Y:S01]  /*47f0*/  IMAD.MOV.U32 R6, RZ, RZ, 0x1 ;  /* 0x00000001ff067424 */ /* 0x000fe200078e00ff */
[----:B------:R-:W-:Y:S01]  /*4800*/  DMUL R42, R30, R14 ;  /* 0x0000000e1e2a7228 */ /* 0x000fe20000000000 */
[----:B------:R-:W-:Y:S01]  /*4810*/  UMOV UR8, 0x9999999a ;  /* 0x9999999a00087882 */ /* 0x000fe20000000000 */
[----:B------:R-:W-:Y:S01]  /*4820*/  UMOV UR9, 0x3fc99999 ;  /* 0x3fc9999900097882 */ /* 0x000fe20000000000 */
[----:B------:R-:W-:Y:S07]  /*4830*/  BSSY.RECONVERGENT B3, `(.L_x_74) ;  /* 0x0000016000037945 */ /* 0x000fee0003800200 */
[----:B------:R-:W-:Y:S01]  /*4840*/  FSETP.GEU.AND P1, PT, |R43|, 6.5827683646048100446e-37, PT ;  /* 0x036000002b00780b */ /* 0x000fe20003f2e200 */
[----:B0-----:R-:W-:-:S08]  /*4850*/  DFMA R38, -R4, R6, 1 ;  /* 0x3ff000000426742b */ /* 0x001fd00000000106 */
[----:B------:R-:W-:-:S08]  /*4860*/  DFMA R38, R38, R38, R38 ;  /* 0x000000262626722b */ /* 0x000fd00000000026 */
[----:B------:R-:W-:-:S08]  /*4870*/  DFMA R38, R6, R38, R6 ;  /* 0x000000260626722b */ /* 0x000fd00000000006 */
[----:B------:R-:W-:-:S08]  /*4880*/  DFMA R6, -R4, R38, 1 ;  /* 0x3ff000000406742b */ /* 0x000fd00000000126 */
[----:B------:R-:W-:-:S08]  /*4890*/  DFMA R46, R38, R6, R38 ;  /* 0x00000006262e722b */ /* 0x000fd00000000026 */
[----:B------:R-:W-:-:S08]  /*48a0*/  DMUL R6, R46, R42 ;  /* 0x0000002a2e067228 */ /* 0x000fd00000000000 */
[----:B------:R-:W-:-:S08]  /*48b0*/  DFMA R38, -R4, R6, R42 ;  /* 0x000000060426722b */ /* 0x000fd0000000012a */
[----:B------:R-:W-:Y:S02]  /*48c0*/  DFMA R6, R46, R38, R6 ;  /* 0x000000262e06722b */ /* 0x000fe40000000006 */
[----:B------:R-:W-:-:S08]  /*48d0*/  DADD R46, R40, UR8 ;  /* 0x00000008282e7e29 */ /* 0x000fd00008000000 */
        /* <DEDUP_REMOVED lines=11> */
.L_x_75:
[----:B------:R-:W-:Y:S05]  /*4990*/  BSYNC.RECONVERGENT B3 ;  /* 0x0000000000037941 */ /* 0x000fea0003800200 */
.L_x_74:
[----:B------:R-:W0:Y:S01]  /*49a0*/  MUFU.RCP64H R39, R5 ;  /* 0x0000000500277308 */ /* 0x000e220000001800 */
[----:B------:R-:W-:Y:S01]  /*49b0*/  MOV R38, 0x1 ;  /* 0x0000000100267802 */ /* 0x000fe20000000f00 */
[----:B------:R-:W-:Y:S01]  /*49c0*/  UMOV UR8, 0x9999999a ;  /* 0x9999999a00087882 */ /* 0x000fe20000000000 */
[----:B------:R-:W-:Y:S01]  /*49d0*/  UMOV UR9, 0x3fc99999 ;  /* 0x3fc9999900097882 */ /* 0x000fe20000000000 */
[----:B------:R-:W-:Y:S01]  /*49e0*/  BSSY.RECONVERGENT B3, `(.L_x_76) ;  /* 0x0000016000037945 */ /* 0x000fe20003800200 */
[----:B------:R-:W-:Y:S02]  /*49f0*/  DADD R6, R6, UR8 ;  /* 0x0000000806067e29 */ /* 0x000fe40008000000 */
[----:B0-----:R-:W-:-:S08]  /*4a00*/  DFMA R40, -R4, R38, 1 ;  /* 0x3ff000000428742b */ /* 0x001fd00000000126 */
[----:B------:R-:W-:-:S08]  /*4a10*/  DFMA R40, R40, R40, R40 ;  /* 0x000000282828722b */ /* 0x000fd00000000028 */
[----:B------:R-:W-:Y:S02]  /*4a20*/  DFMA R40, R38, R40, R38 ;  /* 0x000000282628722b */ /* 0x000fe40000000026 */
[----:B------:R-:W-:-:S06]  /*4a30*/  DMUL R38, R30, R12 ;  /* 0x0000000c1e267228 */ /* 0x000fcc0000000000 */
        /* <DEDUP_REMOVED lines=15> */
[----:B------:R-:W-:-:S07]  /*4b30*/  MOV R41, R37 ;  /* 0x0000002500297202 */ /* 0x000fce0000000f00 */
.L_x_77:
[----:B------:R-:W-:Y:S05]  /*4b40*/  BSYNC.RECONVERGENT B3 ;  /* 0x0000000000037941 */ /* 0x000fea0003800200 */
.L_x_76:
[----:B------:R-:W-:Y:S01]  /*4b50*/  UMOV UR8, 0x9999999a ;  /* 0x9999999a00087882 */ /* 0x000fe20000000000 */
[----:B------:R-:W-:Y:S02]  /*4b60*/  UMOV UR9, 0x3fc99999 ;  /* 0x3fc9999900097882 */ /* 0x000fe40000000000 */
[----:B------:R-:W-:-:S11]  /*4b70*/  DADD R4, R40, UR8 ;  /* 0x0000000828047e29 */ /* 0x000fd60008000000 */
.L_x_67:
[----:B------:R-:W-:Y:S05]  /*4b80*/  BSYNC.RECONVERGENT B2 ;  /* 0x0000000000027941 */ /* 0x000fea0003800200 */
.L_x_66:
[----:B------:R-:W0:Y:S01]  /*4b90*/  MUFU.RCP64H R31, 255 ;  /* 0x406fe000001f7908 */ /* 0x000e220000001800 */
[----:B------:R-:W-:Y:S01]  /*4ba0*/  IMAD.MOV.U32 R38, RZ, RZ, 0x0 ;  /* 0x00000000ff267424 */ /* 0x000fe200078e00ff */
[----:B------:R-:W-:Y:S01]  /*4bb0*/  FSETP.GEU.AND P1, PT, |R45|, 6.5827683646048100446e-37, PT ;  /* 0x036000002d00780b */ /* 0x000fe20003f2e200 */
[----:B------:R-:W-:Y:S01]  /*4bc0*/  IMAD.MOV.U32 R39, RZ, RZ, 0x406fe000 ;  /* 0x406fe000ff277424 */ /* 0x000fe200078e00ff */
[----:B------:R-:W-:Y:S01]  /*4bd0*/  BSSY.RECONVERGENT B2, `(.L_x_78) ;  /* 0x0000014000027945 */ /* 0x000fe20003800200 */
[----:B------:R-:W-:-:S06]  /*4be0*/  IMAD.MOV.U32 R30, RZ, RZ, 0x1 ;  /* 0x00000001ff1e7424 */ /* 0x000fcc00078e00ff */
[----:B0-----:R-:W-:-:S08]  /*4bf0*/  DFMA R40, R30, -R38, 1 ;  /* 0x3ff000001e28742b */ /* 0x001fd00000000826 */
        /* <DEDUP_REMOVED lines=11> */
[----:B------:R-:W-:Y:S01]  /*4cb0*/  MOV R37, R45 ;  /* 0x0000002d00257202 */ /* 0x000fe20000000f00 */
[----:B------:R-:W-:Y:S01]  /*4cc0*/  IMAD.MOV.U32 R74, RZ, RZ, RZ ;  /* 0x000000ffff4a7224 */ /* 0x000fe200078e00ff */
[----:B------:R-:W-:Y:S01]  /*4cd0*/  MOV R38, 0x4d00 ;  /* 0x00004d0000267802 */ /* 0x000fe20000000f00 */
[----:B------:R-:W-:-:S07]  /*4ce0*/  IMAD.MOV.U32 R75, RZ, RZ, 0x406fe000 ;  /* 0x406fe000ff4b7424 */ /* 0x000fce00078e00ff */
[----:B------:R-:W-:Y:S05]  /*4cf0*/  CALL.REL.NOINC `($__internal_1_$__cuda_sm20_div_rn_f64_full) ;  /* 0x0000000800487944 */ /* 0x000fea0003c00000 */
[----:B------:R-:W-:-:S07]  /*4d00*/  IMAD.MOV.U32 R41, RZ, RZ, R37 ;  /* 0x000000ffff297224 */ /* 0x000fce00078e0025 */
.L_x_79:
[----:B------:R-:W-:Y:S05]  /*4d10*/  BSYNC.RECONVERGENT B2 ;  /* 0x0000000000027941 */ /* 0x000fea0003800200 */
.L_x_78:
[----:B------:R-:W0:Y:S01]  /*4d20*/  MUFU.RCP64H R31, 255 ;  /* 0x406fe000001f7908 */ /* 0x000e220000001800 */
[----:B------:R-:W-:Y:S01]  /*4d30*/  IMAD.MOV.U32 R38, RZ, RZ, 0x0 ;  /* 0x00000000ff267424 */ /* 0x000fe200078e00ff */
[----:B------:R-:W-:Y:S01]  /*4d40*/  MOV R39, 0x406fe000 ;  /* 0x406fe00000277802 */ /* 0x000fe20000000f00 */
[----:B------:R-:W-:Y:S01]  /*4d50*/  IMAD.MOV.U32 R30, RZ, RZ, 0x1 ;  /* 0x00000001ff1e7424 */ /* 0x000fe200078e00ff */
[----:B------:R-:W-:Y:S01]  /*4d60*/  DMUL R46, R40, R46 ;  /* 0x0000002e282e7228 */ /* 0x000fe20000000000 */
[----:B------:R-:W-:Y:S01]  /*4d70*/  IMAD.MOV.U32 R33, RZ, RZ, 0x80000 ;  /* 0x00080000ff217424 */ /* 0x000fe200078e00ff */
[----:B------:R-:W1:Y:S01]  /*4d80*/  LDCU.64 UR8, c[0x0][0x3b8] ;  /* 0x00007700ff0877ac */ /* 0x000e620008000a00 */
[----:B------:R-:W-:Y:S01]  /*4d90*/  LOP3.LUT R34, RZ, R34, RZ, 0x33, !PT ;  /* 0x00000022ff227212 */ /* 0x000fe200078e33ff */
[----:B------:R-:W-:Y:S04]  /*4da0*/  BSSY.RECONVERGENT B2, `(.L_x_80) ;  /* 0x0000020000027945 */ /* 0x000fe80003800200 */
[----:B------:R-:W-:-:S02]  /*4db0*/  DSETP.MIN.AND P0, P1, R46, 1, PT ;  /* 0x3ff000002e00742a */ /* 0x000fc40003900000 */
[----:B------:R-:W-:Y:S01]  /*4dc0*/  IMAD.MOV.U32 R3, RZ, RZ, R47 ;  /* 0x000000ffff037224 */ /* 0x000fe200078e002f */
[----:B0-----:R-:W-:-:S04]  /*4dd0*/  DFMA R42, R30, -R38, 1 ;  /* 0x3ff000001e2a742b */ /* 0x001fc80000000826 */
[----:B------:R-:W-:-:S04]  /*4de0*/  FSEL R3, R3, 1.875, P0 ;  /* 0x3ff0000003037808 */ /* 0x000fc80000000000 */
[----:B------:R-:W-:-:S03]  /*4df0*/  DFMA R42, R42, R42, R42 ;  /* 0x0000002a2a2a722b */ /* 0x000fc6000000002a */
[----:B------:R-:W-:-:S05]  /*4e00*/  @P1 LOP3.LUT R3, R33, 0x3ff00000, RZ, 0xfc, !PT ;  /* 0x3ff0000021031812 */ /* 0x000fca00078efcff */
[----:B------:R-:W-:Y:S02]  /*4e10*/  DFMA R30, R30, R42, R30 ;  /* 0x0000002a1e1e722b */ /* 0x000fe4000000001e */
[----:B------:R0:W2:Y:S06]  /*4e20*/  I2F.F64.U16 R42, R2 ;  /* 0x00000002002a7312 */ /* 0x0000ac0000101800 */
[----:B------:R-:W-:Y:S01]  /*4e30*/  DFMA R38, R30, -R38, 1 ;  /* 0x3ff000001e26742b */ /* 0x000fe20000000826 */
[----:B0-----:R-:W-:-:S07]  /*4e40*/  SEL R2, R46, RZ, P0 ;  /* 0x000000ff2e027207 */ /* 0x001fce0000000000 */
[----:B------:R-:W-:Y:S01]  /*4e50*/  DFMA R44, R30, R38, R30 ;  /* 0x000000261e2c722b */ /* 0x000fe2000000001e */
[----:B--2---:R-:W-:Y:S01]  /*4e60*/  FSETP.GEU.AND P1, PT, |R43|, 6.5827683646048100446e-37, PT ;  /* 0x036000002b00780b */ /* 0x004fe20003f2e200 */
[----:B------:R-:W0:Y:S01]  /*4e70*/  LDC.64 R38, c[0x0][0x3c8] ;  /* 0x0000f200ff267b82 */ /* 0x000e220000000a00 */
[----:B------:R-:W-:-:S05]  /*4e80*/  DMUL R2, R2, 255 ;  /* 0x406fe00002027828 */ /* 0x000fca0000000000 */
[----:B------:R-:W-:-:S05]  /*4e90*/  DMUL R40, R44, R42 ;  /* 0x0000002a2c287228 */ /* 0x000fca0000000000 */
[----:B------:R2:W3:Y:S03]  /*4ea0*/  F2I.U32.F64.TRUNC R2, R2 ;  /* 0x0000000200027311 */ /* 0x0004e6000030d000 */
[----:B------:R-:W-:-:S08]  /*4eb0*/  DFMA R30, R40, -255, R42 ;  /* 0xc06fe000281e782b */ /* 0x000fd0000000002a */
[----:B------:R-:W-:Y:S01]  /*4ec0*/  DFMA R40, R44, R30, R40 ;  /* 0x0000001e2c28722b */ /* 0x000fe20000000028 */
[----:B-1----:R-:W-:-:S04]  /*4ed0*/  VIADD R31, R34, UR9 ;  /* 0x00000009221f7c36 */ /* 0x002fc80008000000 */
[----:B------:R-:W-:-:S05]  /*4ee0*/  IMAD R31, R31, UR8, R32 ;  /* 0x000000081f1f7c24 */ /* 0x000fca000f8e0220 */
[----:B------:R-:W-:-:S05]  /*4ef0*/  FFMA R30, RZ, 3.748046875, R41 ;  /* 0x406fe000ff1e7823 */ /* 0x000fca0000000029 */
[----:B------:R-:W-:Y:S01]  /*4f00*/  FSETP.GT.AND P0, PT, |R30|, 1.469367938527859385e-39, PT ;  /* 0x001000001e00780b */ /* 0x000fe20003f04200 */
[----:B0-----:R-:W-:-:S12]  /*4f10*/  IMAD.WIDE R30, R31, 0x4, R38 ;  /* 0x000000041f1e7825 */ /* 0x001fd800078e0226 */
[----:B--23--:R-:W-:Y:S05]  /*4f20*/  @P0 BRA P1, `(.L_x_81) ;  /* 0x00000000001c0947 */ /* 0x00cfea0000800000 */
[----:B------:R-:W-:Y:S01]  /*4f30*/  MOV R40, R42 ;  /* 0x0000002a00287202 */ /* 0x000fe20000000f00 */
[----:B------:R-:W-:Y:S01]  /*4f40*/  IMAD.MOV.U32 R37, RZ, RZ, R43 ;  /* 0x000000ffff257224 */ /* 0x000fe200078e002b */
[----:B------:R-:W-:Y:S01]  /*4f50*/  MOV R38, 0x4f90 ;  /* 0x00004f9000267802 */ /* 0x000fe20000000f00 */
[----:B------:R-:W-:Y:S02]  /*4f60*/  IMAD.MOV.U32 R74, RZ, RZ, RZ ;  /* 0x000000ffff4a7224 */ /* 0x000fe400078e00ff */
[----:B------:R-:W-:-:S07]  /*4f70*/  IMAD.MOV.U32 R75, RZ, RZ, 0x406fe000 ;  /* 0x406fe000ff4b7424 */ /* 0x000fce00078e00ff */
[----:B------:R-:W-:Y:S05]  /*4f80*/  CALL.REL.NOINC `($__internal_1_$__cuda_sm20_div_rn_f64_full) ;  /* 0x0000000400a47944 */ /* 0x000fea0003c00000 */
[----:B------:R-:W-:-:S07]  /*4f90*/  IMAD.MOV.U32 R41, RZ, RZ, R37 ;  /* 0x000000ffff297224 */ /* 0x000fce00078e0025 */
.L_x_81:
[----:B------:R-:W-:Y:S05]  /*4fa0*/  BSYNC.RECONVERGENT B2 ;  /* 0x0000000000027941 */ /* 0x000fea0003800200 */
.L_x_80:
[----:B------:R-:W0:Y:S01]  /*4fb0*/  MUFU.RCP64H R33, 255 ;  /* 0x406fe00000217908 */ /* 0x000e220000001800 */
[----:B------:R-:W-:Y:S01]  /*4fc0*/  MOV R38, 0x0 ;  /* 0x0000000000267802 */ /* 0x000fe20000000f00 */
[----:B------:R-:W-:Y:S01]  /*4fd0*/  IMAD.MOV.U32 R39, RZ, RZ, 0x406fe000 ;  /* 0x406fe000ff277424 */ /* 0x000fe200078e00ff */
[----:B------:R-:W-:Y:S01]  /*4fe0*/  DMUL R6, R40, R6 ;  /* 0x0000000628067228 */ /* 0x000fe20000000000 */
[----:B------:R-:W-:Y:S01]  /*4ff0*/  IMAD.MOV.U32 R32, RZ, RZ, 0x1 ;  /* 0x00000001ff207424 */ /* 0x000fe200078e00ff */
[----:B------:R-:W-:Y:S01]  /*5000*/  BSSY.RECONVERGENT B2, `(.L_x_82) ;  /* 0x0000020000027945 */ /* 0x000fe20003800200 */
[----:B------:R-:W-:-:S05]  /*5010*/  IMAD.MOV.U32 R34, RZ, RZ, 0x80000 ;  /* 0x00080000ff227424 */ /* 0x000fca00078e00ff */
[----:B------:R-:W-:Y:S02]  /*5020*/  DSETP.MIN.AND P0, P1, R6, 1, PT ;  /* 0x3ff000000600742a */ /* 0x000fe40003900000 */
[----:B------:R-:W-:Y:S01]  /*5030*/  IMAD.MOV.U32 R3, RZ, RZ, R7 ;  /* 0x000000ffff037224 */ /* 0x000fe200078e0007 */
[----:B0-----:R-:W-:-:S04]  /*5040*/  DFMA R42, R32, -R38, 1 ;  /* 0x3ff00000202a742b */ /* 0x001fc80000000826 */
[----:B------:R-:W-:Y:S02]  /*5050*/  FSEL R3, R3, 1.875, P0 ;  /* 0x3ff0000003037808 */ /* 0x000fe40000000000 */
[----:B------:R-:W-:Y:S02]  /*5060*/  SEL R6, R6, RZ, P0 ;  /* 0x000000ff06067207 */ /* 0x000fe40000000000 */
[----:B------:R-:W-:-:S03]  /*5070*/  DFMA R42, R42, R42, R42 ;  /* 0x0000002a2a2a722b */ /* 0x000fc6000000002a */
[----:B------:R-:W-:-:S04]  /*5080*/  @P1 LOP3.LUT R3, R34, 0x3ff00000, RZ, 0xfc, !PT ;  /* 0x3ff0000022031812 */ /* 0x000fc800078efcff */
[----:B------:R-:W-:Y:S01]  /*5090*/  MOV R7, R3 ;  /* 0x0000000300077202 */ /* 0x000fe20000000f00 */
[----:B------:R-:W-:-:S05]  /*50a0*/  DFMA R42, R32, R42, R32 ;  /* 0x0000002a202a722b */ /* 0x000fca0000000020 */
[----:B------:R-:W-:-:S03]  /*50b0*/  DMUL R6, R6, 255 ;  /* 0x406fe00006067828 */ /* 0x000fc60000000000 */
[C---:B------:R-:W-:Y:S01]  /*50c0*/  DFMA R32, R42.reuse, -R38, 1 ;  /* 0x3ff000002a20742b */ /* 0x040fe20000000826 */
[----:B------:R-:W0:Y:S07]  /*50d0*/  I2F.F64.U16 R38, R0 ;  /* 0x0000000000267312 */ /* 0x000e2e0000101800 */
[----:B------:R-:W-:Y:S01]  /*50e0*/  DFMA R42, R42, R32, R42 ;  /* 0x000000202a2a722b */ /* 0x000fe2000000002a */
[----:B------:R-:W1:Y:S07]  /*50f0*/  F2I.U32.F64.TRUNC R7, R6 ;  /* 0x0000000600077311 */ /* 0x000e6e000030d000 */
[----:B0-----:R-:W-:Y:S01]  /*5100*/  DMUL R40, R42, R38 ;  /* 0x000000262a287228 */ /* 0x001fe20000000000 */
[----:B------:R-:W-:-:S07]  /*5110*/  FSETP.GEU.AND P1, PT, |R39|, 6.5827683646048100446e-37, PT ;  /* 0x036000002700780b */ /* 0x000fce0003f2e200 */
[----:B------:R-:W-:Y:S01]  /*5120*/  DFMA R32, R40, -255, R38 ;  /* 0xc06fe0002820782b */ /* 0x000fe20000000026 */
[----:B-1----:R-:W-:-:S05]  /*5130*/  PRMT R3, R7, 0x7604, R2 ;  /* 0x0000760407037816 */ /* 0x002fca0000000002 */
[----:B------:R0:W-:Y:S02]  /*5140*/  STG.E.U16 desc[UR6][R30.64], R3 ;  /* 0x000000031e007986 */ /* 0x0001e4000c101506 */
[----:B------:R-:W-:-:S10]  /*5150*/  DFMA R40, R42, R32, R40 ;  /* 0x000000202a28722b */ /* 0x000fd40000000028 */
[----:B------:R-:W-:-:S05]  /*5160*/  FFMA R0, RZ, 3.748046875, R41 ;  /* 0x406fe000ff007823 */ /* 0x000fca0000000029 */
[----:B------:R-:W-:-:S13]  /*5170*/  FSETP.GT.AND P0, PT, |R0|, 1.469367938527859385e-39, PT ;  /* 0x001000000000780b */ /* 0x000fda0003f04200 */
[----:B0-----:R-:W-:Y:S05]  /*5180*/  @P0 BRA P1, `(.L_x_83) ;  /* 0x00000000001c0947 */ /* 0x001fea0000800000 */
[----:B------:R-:W-:Y:S01]  /*5190*/  IMAD.MOV.U32 R40, RZ, RZ, R38 ;  /* 0x000000ffff287224 */ /* 0x000fe200078e0026 */
[----:B------:R-:W-:Y:S01]  /*51a0*/  MOV R38, 0x51f0 ;  /* 0x000051f000267802 */ /* 0x000fe20000000f00 */
[----:B------:R-:W-:Y:S02]  /*51b0*/  IMAD.MOV.U32 R37, RZ, RZ, R39 ;  /* 0x000000ffff257224 */ /* 0x000fe400078e0027 */
[----:B------:R-:W-:Y:S02]  /*51c0*/  IMAD.MOV.U32 R74, RZ, RZ, RZ ;  /* 0x000000ffff4a7224 */ /* 0x000fe400078e00ff */
[----:B------:R-:W-:-:S07]  /*51d0*/  IMAD.MOV.U32 R75, RZ, RZ, 0x406fe000 ;  /* 0x406fe000ff4b7424 */ /* 0x000fce00078e00ff */
[----:B------:R-:W-:Y:S05]  /*51e0*/  CALL.REL.NOINC `($__internal_1_$__cuda_sm20_div_rn_f64_full) ;  /* 0x00000004000c7944 */ /* 0x000fea0003c00000 */
[----:B------:R-:W-:-:S07]  /*51f0*/  MOV R41, R37 ;  /* 0x0000002500297202 */ /* 0x000fce0000000f00 */
.L_x_83:
[----:B------:R-:W-:Y:S05]  /*5200*/  BSYNC.RECONVERGENT B2 ;  /* 0x0000000000027941 */ /* 0x000fea0003800200 */
.L_x_82:
[----:B------:R-:W-:Y:S01]  /*5210*/  DMUL R4, R40, R4 ;  /* 0x0000000428047228 */ /* 0x000fe20000000000 */
[----:B------:R-:W-:-:S07]  /*5220*/  IMAD.MOV.U32 R6, RZ, RZ, 0x80000 ;  /* 0x00080000ff067424 */ /* 0x000fce00078e00ff */
[----:B------:R-:W-:Y:S02]  /*5230*/  DSETP.MIN.AND P0, P1, R4, 1, PT ;  /* 0x3ff000000400742a */ /* 0x000fe40003900000 */
[----:B------:R-:W-:-:S04]  /*5240*/  IMAD.MOV.U32 R0, RZ, RZ, R5 ;  /* 0x000000ffff007224 */ /* 0x000fc800078e0005 */
[----:B------:R-:W-:Y:S02]  /*5250*/  SEL R2, R4, RZ, P0 ;  /* 0x000000ff04027207 */ /* 0x000fe40000000000 */
[----:B------:R-:W-:-:S06]  /*5260*/  FSEL R3, R0, 1.875, P0 ;  /* 0x3ff0000000037808 */ /* 0x000fcc0000000000 */
[----:B------:R-:W-:-:S06]  /*5270*/  @P1 LOP3.LUT R3, R6, 0x3ff00000, RZ, 0xfc, !PT ;  /* 0x3ff0000006031812 */ /* 0x000fcc00078efcff */
[----:B------:R-:W-:-:S10]  /*5280*/  DMUL R2, R2, 255 ;  /* 0x406fe00002027828 */ /* 0x000fd40000000000 */
[----:B------:R-:W0:Y:S02]  /*5290*/  F2I.U32.F64.TRUNC R3, R2 ;  /* 0x0000000200037311 */ /* 0x000e24000030d000 */
[----:B0-----:R0:W-:Y:S01]  /*52a0*/  STG.E.U8 desc[UR6][R30.64+0x2], R3 ;  /* 0x000002031e007986 */ /* 0x0011e2000c101106 */
[----:B------:R-:W-:Y:S05]  /*52b0*/  BRA `(.L_x_84) ;  /* 0x00000000001c7947 */ /* 0x000fea0003800000 */
.L_x_65:
[----:B------:R-:W0:Y:S01]  /*52c0*/  LDCU.64 UR8, c[0x0][0x3b8] ;  /* 0x00007700ff0877ac */ /* 0x000e220008000a00 */
[----:B------:R-:W1:Y:S01]  /*52d0*/  LDC.64 R2, c[0x0][0x3c8] ;  /* 0x0000f200ff027b82 */ /* 0x000e620000000a00 */
[----:B------:R-:W-:-:S05]  /*52e0*/  LOP3.LUT R34, RZ, R34, RZ, 0x33, !PT ;  /* 0x00000022ff227212 */ /* 0x000fca00078e33ff */
[----:B0-----:R-:W-:-:S04]  /*52f0*/  VIADD R5, R34, UR9 ;  /* 0x0000000922057c36 */ /* 0x001fc80008000000 */
[----:B------:R-:W-:-:S04]  /*5300*/  IMAD R5, R5, UR8, R32 ;  /* 0x0000000805057c24 */ /* 0x000fc8000f8e0220 */
[----:B-1----:R-:W-:-:S05]  /*5310*/  IMAD.WIDE R2, R5, 0x4, R2 ;  /* 0x0000000405027825 */ /* 0x002fca00078e0202 */
[----:B------:R1:W-:Y:S02]  /*5320*/  STG.E desc[UR6][R2.64], RZ ;  /* 0x000000ff02007986 */ /* 0x0003e4000c101906 */
.L_x_84:
[----:B------:R-:W-:Y:S05]  /*5330*/  BSYNC.RECONVERGENT B1 ;  /* 0x0000000000017941 */ /* 0x000fea0003800200 */
.L_x_64:
[----:B------:R-:W-:-:S13]  /*5340*/  ISETP.GE.AND P0, PT, R35, UR4, PT ;  /* 0x0000000423007c0c */ /* 0x000fda000bf06270 */
[----:B------:R-:W-:Y:S05]  /*5350*/  @!P0 BRA `(.L_x_85) ;  /* 0xffffffd000288947 */ /* 0x000fea000383ffff */
[----:B------:R-:W-:Y:S05]  /*5360*/  EXIT ;  /* 0x000000000000794d */ /* 0x000fea0003800000 */
        .weak           $__internal_0_$__cuda_sm20_dblrcp_rn_slowpath_v3
        .type           $__internal_0_$__cuda_sm20_dblrcp_rn_slowpath_v3,@function
        .size           $__internal_0_$__cuda_sm20_dblrcp_rn_slowpath_v3,($__internal_1_$__cuda_sm20_div_rn_f64_full - $__internal_0_$__cuda_sm20_dblrcp_rn_slowpath_v3)
$__internal_0_$__cuda_sm20_dblrcp_rn_slowpath_v3:
[----:B------:R-:W-:Y:S01]  /*5370*/  DSETP.GTU.AND P0, PT, |R8|, +INF , PT ;  /* 0x7ff000000800742a */ /* 0x000fe20003f0c200 */
[----:B------:R-:W-:-:S13]  /*5380*/  BSSY.RECONVERGENT B1, `(.L_x_86) ;  /* 0x0000024000017945 */ /* 0x000fda0003800200 */
[----:B------:R-:W-:Y:S05]  /*5390*/  @P0 BRA `(.L_x_87) ;  /* 0x0000000000800947 */ /* 0x000fea0003800000 */
[----:B------:R-:W-:-:S05]  /*53a0*/  LOP3.LUT R4, R9, 0x7fffffff, RZ, 0xc0, !PT ;  /* 0x7fffffff09047812 */ /* 0x000fca00078ec0ff */
[----:B------:R-:W-:-:S05]  /*53b0*/  VIADD R2, R4, 0xffffffff ;  /* 0xffffffff04027836 */ /* 0x000fca0000000000 */
[----:B------:R-:W-:-:S13]  /*53c0*/  ISETP.GE.U32.AND P0, PT, R2, 0x7fefffff, PT ;  /* 0x7fefffff0200780c */ /* 0x000fda0003f06070 */
[----:B------:R-:W-:Y:S02]  /*53d0*/  @P0 LOP3.LUT R3, R9, 0x7ff00000, RZ, 0x3c, !PT ;  /* 0x7ff0000009030812 */ /* 0x000fe400078e3cff */
[----:B------:R-:W-:Y:S01]  /*53e0*/  @P0 MOV R2, RZ ;  /* 0x000000ff00020202 */ /* 0x000fe20000000f00 */
[----:B------:R-:W-:Y:S06]  /*53f0*/  @P0 BRA `(.L_x_88) ;  /* 0x0000000000700947 */ /* 0x000fec0003800000 */
[----:B------:R-:W-:-:S13]  /*5400*/  ISETP.GE.U32.AND P0, PT, R4, 0x1000001, PT ;  /* 0x010000010400780c */ /* 0x000fda0003f06070 */
[----:B------:R-:W-:Y:S05]  /*5410*/  @!P0 BRA `(.L_x_89) ;  /* 0x0000000000388947 */ /* 0x000fea0003800000 */
[----:B------:R-:W-:Y:S02]  /*5420*/  VIADD R3, R9, 0xc0200000 ;  /* 0xc020000009037836 */ /* 0x000fe40000000000 */
[----:B------:R-:W-:Y:S02]  /*5430*/  IMAD.MOV.U32 R2, RZ, RZ, R8 ;  /* 0x000000ffff027224 */ /* 0x000fe400078e0008 */
[----:B------:R-:W0:Y:S01]  /*5440*/  MUFU.RCP64H R5, R3 ;  /* 0x0000000300057308 */ /* 0x000e220000001800 */
[----:B------:R-:W-:-:S06]  /*5450*/  IMAD.MOV.U32 R4, RZ, RZ, R7 ;  /* 0x000000ffff047224 */ /* 0x000fcc00078e0007 */
[----:B0-----:R-:W-:-:S08]  /*5460*/  DFMA R6, -R2, R4, 1 ;  /* 0x3ff000000206742b */ /* 0x001fd00000000104 */
[----:B------:R-:W-:-:S08]  /*5470*/  DFMA R6, R6, R6, R6 ;  /* 0x000000060606722b */ /* 0x000fd00000000006 */
[----:B------:R-:W-:-:S08]  /*5480*/  DFMA R6, R4, R6, R4 ;  /* 0x000000060406722b */ /* 0x000fd00000000004 */
[----:B------:R-:W-:-:S08]  /*5490*/  DFMA R4, -R2, R6, 1 ;  /* 0x3ff000000204742b */ /* 0x000fd00000000106 */
[----:B------:R-:W-:-:S08]  /*54a0*/  DFMA R4, R6, R4, R6 ;  /* 0x000000040604722b */ /* 0x000fd00000000006 */
[----:B------:R-:W-:-:S08]  /*54b0*/  DMUL R4, R4, 2.2250738585072013831e-308 ;  /* 0x0010000004047828 */ /* 0x000fd00000000000 */
[----:B------:R-:W-:-:S08]  /*54c0*/  DFMA R6, -R8, R4, 1 ;  /* 0x3ff000000806742b */ /* 0x000fd00000000104 */
[----:B------:R-:W-:-:S08]  /*54d0*/  DFMA R6, R6, R6, R6 ;  /* 0x000000060606722b */ /* 0x000fd00000000006 */
[----:B------:R-:W-:Y:S01]  /*54e0*/  DFMA R2, R4, R6, R4 ;  /* 0x000000060402722b */ /* 0x000fe20000000004 */
[----:B------:R-:W-:Y:S10]  /*54f0*/  BRA `(.L_x_88) ;  /* 0x0000000000307947 */ /* 0x000ff40003800000 */
.L_x_89:
[----:B------:R-:W-:Y:S01]  /*5500*/  DMUL R4, R8, 8.11296384146066816958e+31 ;  /* 0x4690000008047828 */ /* 0x000fe20000000000 */
[----:B------:R-:W-:-:S05]  /*5510*/  IMAD.MOV.U32 R2, RZ, RZ, R7 ;  /* 0x000000ffff027224 */ /* 0x000fca00078e0007 */
[----:B------:R-:W0:Y:S02]  /*5520*/  MUFU.RCP64H R3, R5 ;  /* 0x0000000500037308 */ /* 0x000e240000001800 */
[----:B0-----:R-:W-:-:S08]  /*5530*/  DFMA R6, -R4, R2, 1 ;  /* 0x3ff000000406742b */ /* 0x001fd00000000102 */
[----:B------:R-:W-:-:S08]  /*5540*/  DFMA R6, R6, R6, R6 ;  /* 0x000000060606722b */ /* 0x000fd00000000006 */
[----:B------:R-:W-:-:S08]  /*5550*/  DFMA R6, R2, R6, R2 ;  /* 0x000000060206722b */ /* 0x000fd00000000002 */
[----:B------:R-:W-:-:S08]  /*5560*/  DFMA R2, -R4, R6, 1 ;  /* 0x3ff000000402742b */ /* 0x000fd00000000106 */
[----:B------:R-:W-:-:S08]  /*5570*/  DFMA R2, R6, R2, R6 ;  /* 0x000000020602722b */ /* 0x000fd00000000006 */
[----:B------:R-:W-:Y:S01]  /*5580*/  DMUL R2, R2, 8.11296384146066816958e+31 ;  /* 0x4690000002027828 */ /* 0x000fe20000000000 */
[----:B------:R-:W-:Y:S10]  /*5590*/  BRA `(.L_x_88) ;  /* 0x0000000000087947 */ /* 0x000ff40003800000 */
.L_x_87:
[----:B------:R-:W-:Y:S02]  /*55a0*/  LOP3.LUT R3, R9, 0x80000, RZ, 0xfc, !PT ;  /* 0x0008000009037812 */ /* 0x000fe400078efcff */
[----:B------:R-:W-:-:S07]  /*55b0*/  MOV R2, R8 ;  /* 0x0000000800027202 */ /* 0x000fce0000000f00 */
.L_x_88:
[----:B------:R-:W-:Y:S05]  /*55c0*/  BSYNC.RECONVERGENT B1 ;  /* 0x0000000000017941 */ /* 0x000fea0003800200 */
.L_x_86:
[----:B------:R-:W-:Y:S02]  /*55d0*/  IMAD.MOV.U32 R6, RZ, RZ, R2 ;  /* 0x000000ffff067224 */ /* 0x000fe400078e0002 */
[----:B------:R-:W-:Y:S02]  /*55e0*/  IMAD.MOV.U32 R7, RZ, RZ, R3 ;  /* 0x000000ffff077224 */ /* 0x000fe400078e0003 */
[----:B------:R-:W-:Y:S02]  /*55f0*/  IMAD.MOV.U32 R2, RZ, RZ, R0 ;  /* 0x000000ffff027224 */ /* 0x000fe400078e0000 */
[----:B------:R-:W-:-:S04]  /*5600*/  IMAD.MOV.U32 R3, RZ, RZ, 0x0 ;  /* 0x00000000ff037424 */ /* 0x000fc800078e00ff */
[----:B------:R-:W-:Y:S05]  /*5610*/  RET.REL.NODEC R2 `(_Z12DeviceRenderP8Triangle4vec3S1_iidP6uchar4S1_S2_) ;  /* 0xffffffa802787950 */ /* 0x000fea0003c3ffff */
        .weak           $__internal_1_$__cuda_sm20_div_rn_f64_full
        .type           $__internal_1_$__cuda_sm20_div_rn_f64_full,@function
        .size           $__internal_1_$__cuda_sm20_div_rn_f64_full,($__internal_2_$__cuda_sm20_dsqrt_rn_f64_mediumpath_v1 - $__internal_1_$__cuda_sm20_div_rn_f64_full)
$__internal_1_$__cuda_sm20_div_rn_f64_full:
[C---:B------:R-:W-:Y:S01]  /*5620*/  FSETP.GEU.AND P0, PT, |R75|.reuse, 1.469367938527859385e-39, PT ;  /* 0x001000004b00780b */ /* 0x040fe20003f0e200 */
[----:B------:R-:W-:Y:S01]  /*5630*/  IMAD.MOV.U32 R79, RZ, RZ, R37 ;  /* 0x000000ffff4f7224 */ /* 0x000fe200078e0025 */
[----:B------:R-:W-:Y:S01]  /*5640*/  LOP3.LUT R72, R75, 0x800fffff, RZ, 0xc0, !PT ;  /* 0x800fffff4b487812 */ /* 0x000fe200078ec0ff */
[----:B------:R-:W-:Y:S01]  /*5650*/  IMAD.MOV.U32 R84, RZ, RZ, 0x1 ;  /* 0x00000001ff547424 */ /* 0x000fe200078e00ff */
[----:B------:R-:W-:Y:S01]  /*5660*/  BSSY.RECONVERGENT B0, `(.L_x_90) ;  /* 0x000005a000007945 */ /* 0x000fe20003800200 */
[----:B------:R-:W-:Y:S01]  /*5670*/  IMAD.MOV.U32 R78, RZ, RZ, R40 ;  /* 0x000000ffff4e7224 */ /* 0x000fe200078e0028 */
[----:B------:R-:W-:Y:S01]  /*5680*/  LOP3.LUT R73, R72, 0x3ff00000, RZ, 0xfc, !PT ;  /* 0x3ff0000048497812 */ /* 0x000fe200078efcff */
[----:B------:R-:W-:Y:S01]  /*5690*/  IMAD.MOV.U32 R39, RZ, RZ, 0x1ca00000 ;  /* 0x1ca00000ff277424 */ /* 0x000fe200078e00ff */
[----:B------:R-:W-:Y:S02]  /*56a0*/  MOV R72, R74 ;  /* 0x0000004a00487202 */ /* 0x000fe40000000f00 */
[----:B------:R-:W-:-:S02]  /*56b0*/  FSETP.GEU.AND P2, PT, |R79|, 1.469367938527859385e-39, PT ;  /* 0x001000004f00780b */ /* 0x000fc40003f4e200 */
[----:B------:R-:W-:Y:S01]  /*56c0*/  LOP3.LUT R37, R79, 0x7ff00000, RZ, 0xc0, !PT ;  /* 0x7ff000004f257812 */ /* 0x000fe200078ec0ff */
[----:B------:R-:W-:Y:S01]  /*56d0*/  @!P0 DMUL R72, R74, 8.98846567431157953865e+307 ;  /* 0x7fe000004a488828 */ /* 0x000fe20000000000 */
[----:B------:R-:W-:-:S04]  /*56e0*/  LOP3.LUT R40, R75, 0x7ff00000, RZ, 0xc0, !PT ;  /* 0x7ff000004b287812 */ /* 0x000fc800078ec0ff */
[----:B------:R-:W-:Y:S01]  /*56f0*/  ISETP.GE.U32.AND P1, PT, R37, R40, PT ;  /* 0x000000282500720c */ /* 0x000fe20003f26070 */
[----:B------:R-:W0:Y:S04]  /*5700*/  MUFU.RCP64H R85, R73 ;  /* 0x0000004900557308 */ /* 0x000e280000001800 */
[----:B------:R-:W-:Y:S01]  /*5710*/  @!P2 LOP3.LUT R42, R75, 0x7ff00000, RZ, 0xc0, !PT ;  /* 0x7ff000004b2aa812 */ /* 0x000fe200078ec0ff */
[----:B------:R-:W-:Y:S01]  /*5720*/  @!P2 IMAD.MOV.U32 R82, RZ, RZ, RZ ;  /* 0x000000ffff52a224 */ /* 0x000fe200078e00ff */
[----:B------:R-:W-:Y:S02]  /*5730*/  @!P0 LOP3.LUT R40, R73, 0x7ff00000, RZ, 0xc0, !PT ;  /* 0x7ff0000049288812 */ /* 0x000fe400078ec0ff */
[----:B------:R-:W-:Y:S02]  /*5740*/  @!P2 ISETP.GE.U32.AND P3, PT, R37, R42, PT ;  /* 0x0000002a2500a20c */ /* 0x000fe40003f66070 */
[----:B------:R-:W-:-:S02]  /*5750*/  SEL R42, R39, 0x63400000, !P1 ;  /* 0x63400000272a7807 */ /* 0x000fc40004800000 */
[----:B------:R-:W-:-:S04]  /*5760*/  @!P2 SEL R41, R39, 0x63400000, !P3 ;  /* 0x634000002729a807 */ /* 0x000fc80005800000 */
[----:B------:R-:W-:Y:S01]  /*5770*/  @!P2 LOP3.LUT R41, R41, 0x80000000, R79, 0xf8, !PT ;  /* 0x800000002929a812 */ /* 0x000fe200078ef84f */
[----:B0-----:R-:W-:-:S03]  /*5780*/  DFMA R80, R84, -R72, 1 ;  /* 0x3ff000005450742b */ /* 0x001fc60000000848 */
[----:B------:R-:W-:Y:S01]  /*5790*/  @!P2 LOP3.LUT R83, R41, 0x100000, RZ, 0xfc, !PT ;  /* 0x001000002953a812 */ /* 0x000fe200078efcff */
[----:B------:R-:W-:-:S04]  /*57a0*/  IMAD.MOV.U32 R41, RZ, RZ, R37 ;  /* 0x000000ffff297224 */ /* 0x000fc800078e0025 */
[----:B------:R-:W-:-:S08]  /*57b0*/  DFMA R80, R80, R80, R80 ;  /* 0x000000505050722b */ /* 0x000fd00000000050 */
[----:B------:R-:W-:Y:S01]  /*57c0*/  DFMA R84, R84, R80, R84 ;  /* 0x000000505454722b */ /* 0x000fe20000000054 */
[----:B------:R-:W-:Y:S02]  /*57d0*/  LOP3.LUT R81, R42, 0x800fffff, R79, 0xf8, !PT ;  /* 0x800fffff2a517812 */ /* 0x000fe400078ef84f */
[----:B------:R-:W-:-:S05]  /*57e0*/  MOV R80, R78 ;  /* 0x0000004e00507202 */ /* 0x000fca0000000f00 */
[----:B------:R-:W-:Y:S02]  /*57f0*/  DFMA R42, R84, -R72, 1 ;  /* 0x3ff00000542a742b */ /* 0x000fe40000000848 */
[----:B------:R-:W-:-:S06]  /*5800*/  @!P2 DFMA R80, R80, 2, -R82 ;  /* 0x400000005050a82b */ /* 0x000fcc0000000852 */
[----:B------:R-:W-:-:S04]  /*5810*/  DFMA R84, R84, R42, R84 ;  /* 0x0000002a5454722b */ /* 0x000fc80000000054 */
[----:B------:R-:W-:-:S04]  /*5820*/  @!P2 LOP3.LUT R41, R81, 0x7ff00000, RZ, 0xc0, !PT ;  /* 0x7ff000005129a812 */ /* 0x000fc800078ec0ff */
[----:B------:R-:W-:Y:S01]  /*5830*/  DMUL R82, R84, R80 ;  /* 0x0000005054527228 */ /* 0x000fe20000000000 */
[----:B------:R-:W-:-:S05]  /*5840*/  VIADD R42, R41, 0xffffffff ;  /* 0xffffffff292a7836 */ /* 0x000fca0000000000 */
[----:B------:R-:W-:Y:S01]  /*5850*/  ISETP.GT.U32.AND P0, PT, R42, 0x7feffffe, PT ;  /* 0x7feffffe2a00780c */ /* 0x000fe20003f04070 */
[----:B------:R-:W-:Y:S01]  /*5860*/  VIADD R42, R40, 0xffffffff ;  /* 0xffffffff282a7836 */ /* 0x000fe20000000000 */
[----:B------:R-:W-:-:S04]  /*5870*/  DFMA R86, R82, -R72, R80 ;  /* 0x800000485256722b */ /* 0x000fc80000000050 */
[----:B------:R-:W-:-:S04]  /*5880*/  ISETP.GT.U32.OR P0, PT, R42, 0x7feffffe, P0 ;  /* 0x7feffffe2a00780c */ /* 0x000fc80000704470 */
[----:B------:R-:W-:-:S09]  /*5890*/  DFMA R42, R84, R86, R82 ;  /* 0x00000056542a722b */ /* 0x000fd20000000052 */
[----:B------:R-:W-:Y:S05]  /*58a0*/  @P0 BRA `(.L_x_91) ;  /* 0x0000000000740947 */ /* 0x000fea0003800000 */
[----:B------:R-:W-:Y:S01]  /*58b0*/  LOP3.LUT R40, R75, 0x7ff00000, RZ, 0xc0, !PT ;  /* 0x7ff000004b287812 */ /* 0x000fe200078ec0ff */
[----:B------:R-:W-:-:S03]  /*58c0*/  IMAD.MOV.U32 R78, RZ, RZ, RZ ;  /* 0x000000ffff4e7224 */ /* 0x000fc600078e00ff */
[CC--:B------:R-:W-:Y:S02]  /*58d0*/  VIADDMNMX R41, R37.reuse, -R40.reuse, 0xb9600000, !PT ;  /* 0xb960000025297446 */ /* 0x0c0fe40007800928 */
[----:B------:R-:W-:Y:S02]  /*58e0*/  ISETP.GE.U32.AND P0, PT, R37, R40, PT ;  /* 0x000000282500720c */ /* 0x000fe40003f06070 */
[----:B------:R-:W-:Y:S02]  /*58f0*/  VIMNMX R41, PT, PT, R41, 0x46a00000, PT ;  /* 0x46a0000029297848 */ /* 0x000fe40003fe0100 */
[----:B------:R-:W-:-:S04]  /*5900*/  SEL R40, R39, 0x63400000, !P0 ;  /* 0x6340000027287807 */ /* 0x000fc80004000000 */
[----:B------:R-:W-:-:S05]  /*5910*/  IADD3 R40, PT, PT, -R40, R41, RZ ;  /* 0x0000002928287210 */ /* 0x000fca0007ffe1ff */
[----:B------:R-:W-:-:S06]  /*5920*/  VIADD R79, R40, 0x7fe00000 ;  /* 0x7fe00000284f7836 */ /* 0x000fcc0000000000 */
[----:B------:R-:W-:-:S10]  /*5930*/  DMUL R82, R42, R78 ;  /* 0x0000004e2a527228 */ /* 0x000fd40000000000 */
[----:B------:R-:W-:-:S13]  /*5940*/  FSETP.GTU.AND P0, PT, |R83|, 1.469367938527859385e-39, PT ;  /* 0x001000005300780b */ /* 0x000fda0003f0c200 */
[----:B------:R-:W-:Y:S05]  /*5950*/  @P0 BRA `(.L_x_92) ;  /* 0x0000000000a80947 */ /* 0x000fea0003800000 */
[----:B------:R-:W-:Y:S01]  /*5960*/  DFMA R72, R42, -R72, R80 ;  /* 0x800000482a48722b */ /* 0x000fe20000000050 */
[----:B------:R-:W-:-:S09]  /*5970*/  IMAD.MOV.U32 R78, RZ, RZ, RZ ;  /* 0x000000ffff4e7224 */ /* 0x000fd200078e00ff */
[C---:B------:R-:W-:Y:S02]  /*5980*/  FSETP.NEU.AND P0, PT, R73.reuse, RZ, PT ;  /* 0x000000ff4900720b */ /* 0x040fe40003f0d000 */
[----:B------:R-:W-:-:S04]  /*5990*/  LOP3.LUT R74, R73, 0x80000000, R75, 0x48, !PT ;  /* 0x80000000494a7812 */ /* 0x000fc800078e484b */
[----:B------:R-:W-:-:S07]  /*59a0*/  LOP3.LUT R79, R74, R79, RZ, 0xfc, !PT ;  /* 0x0000004f4a4f7212 */ /* 0x000fce00078efcff */
[----:B------:R-:W-:Y:S05]  /*59b0*/  @!P0 BRA `(.L_x_92) ;  /* 0x0000000000908947 */ /* 0x000fea0003800000 */
[----:B------:R-:W-:Y:S01]  /*59c0*/  IMAD.MOV R73, RZ, RZ, -R40 ;  /* 0x000000ffff497224 */ /* 0x000fe200078e0a28 */
[----:B------:R-:W-:Y:S02]  /*59d0*/  MOV R72, RZ ;  /* 0x000000ff00487202 */ /* 0x000fe40000000f00 */
[----:B------:R-:W-:-:S04]  /*59e0*/  IADD3 R40, PT, PT, -R40, -0x43300000, RZ ;  /* 0xbcd0000028287810 */ /* 0x000fc80007ffe1ff */
[----:B------:R-:W-:Y:S02]  /*59f0*/  DFMA R72, R82, -R72, R42 ;  /* 0x800000485248722b */ /* 0x000fe4000000002a */
[----:B------:R-:W-:-:S08]  /*5a00*/  DMUL.RP R42, R42, R78 ;  /* 0x0000004e2a2a7228 */ /* 0x000fd00000008000 */
[----:B------:R-:W-:Y:S02]  /*5a10*/  FSETP.NEU.AND P0, PT, |R73|, R40, PT ;  /* 0x000000284900720b */ /* 0x000fe40003f0d200 */
[----:B------:R-:W-:Y:S02]  /*5a20*/  LOP3.LUT R74, R43, R74, RZ, 0x3c, !PT ;  /* 0x0000004a2b4a7212 */ /* 0x000fe400078e3cff */
[----:B------:R-:W-:Y:S02]  /*5a30*/  FSEL R40, R42, R82, !P0 ;  /* 0x000000522a287208 */ /* 0x000fe40004000000 */
[----:B------:R-:W-:-:S03]  /*5a40*/  FSEL R41, R74, R83, !P0 ;  /* 0x000000534a297208 */ /* 0x000fc60004000000 */
[----:B------:R-:W-:Y:S02]  /*5a50*/  IMAD.MOV.U32 R82, RZ, RZ, R40 ;  /* 0x000000ffff527224 */ /* 0x000fe400078e0028 */
[----:B------:R-:W-:Y:S01]  /*5a60*/  IMAD.MOV.U32 R83, RZ, RZ, R41 ;  /* 0x000000ffff537224 */ /* 0x000fe200078e0029 */
[----:B------:R-:W-:Y:S06]  /*5a70*/  BRA `(.L_x_92) ;  /* 0x0000000000607947 */ /* 0x000fec0003800000 */
.L_x_91:
[----:B------:R-:W-:-:S14]  /*5a80*/  DSETP.NAN.AND P0, PT, R78, R78, PT ;  /* 0x0000004e4e00722a */ /* 0x000fdc0003f08000 */
[----:B------:R-:W-:Y:S05]  /*5a90*/  @P0 BRA `(.L_x_93) ;  /* 0x00000000004c0947 */ /* 0x000fea0003800000 */
[----:B------:R-:W-:-:S14]  /*5aa0*/  DSETP.NAN.AND P0, PT, R74, R74, PT ;  /* 0x0000004a4a00722a */ /* 0x000fdc0003f08000 */
[----:B------:R-:W-:Y:S05]  /*5ab0*/  @P0 BRA `(.L_x_94) ;  /* 0x0000000000340947 */ /* 0x000fea0003800000 */
[----:B------:R-:W-:Y:S01]  /*5ac0*/  ISETP.NE.AND P0, PT, R41, R40, PT ;  /* 0x000000282900720c */ /* 0x000fe20003f05270 */
[----:B------:R-:W-:Y:S02]  /*5ad0*/  IMAD.MOV.U32 R82, RZ, RZ, 0x0 ;  /* 0x00000000ff527424 */ /* 0x000fe400078e00ff */
[----:B------:R-:W-:-:S10]  /*5ae0*/  IMAD.MOV.U32 R83, RZ, RZ, -0x80000 ;  /* 0xfff80000ff537424 */ /* 0x000fd400078e00ff */
[----:B------:R-:W-:Y:S05]  /*5af0*/  @!P0 BRA `(.L_x_92) ;  /* 0x0000000000408947 */ /* 0x000fea0003800000 */
[----:B------:R-:W-:Y:S02]  /*5b00*/  ISETP.NE.AND P0, PT, R41, 0x7ff00000, PT ;  /* 0x7ff000002900780c */ /* 0x000fe40003f05270 */
[----:B------:R-:W-:Y:S02]  /*5b10*/  LOP3.LUT R75, R79, 0x80000000, R75, 0x48, !PT ;  /* 0x800000004f4b7812 */ /* 0x000fe400078e484b */
[----:B------:R-:W-:-:S13]  /*5b20*/  ISETP.EQ.OR P0, PT, R40, RZ, !P0 ;  /* 0x000000ff2800720c */ /* 0x000fda0004702670 */
[----:B------:R-:W-:Y:S01]  /*5b30*/  @P0 LOP3.LUT R37, R75, 0x7ff00000, RZ, 0xfc, !PT ;  /* 0x7ff000004b250812 */ /* 0x000fe200078efcff */
[----:B------:R-:W-:Y:S01]  /*5b40*/  @!P0 IMAD.MOV.U32 R83, RZ, RZ, R75 ;  /* 0x000000ffff538224 */ /* 0x000fe200078e004b */
[----:B------:R-:W-:Y:S01]  /*5b50*/  @!P0 MOV R82, RZ ;  /* 0x000000ff00528202 */ /* 0x000fe20000000f00 */
[----:B------:R-:W-:Y:S02]  /*5b60*/  @P0 IMAD.MOV.U32 R82, RZ, RZ, RZ ;  /* 0x000000ffff520224 */ /* 0x000fe400078e00ff */
[----:B------:R-:W-:Y:S01]  /*5b70*/  @P0 IMAD.MOV.U32 R83, RZ, RZ, R37 ;  /* 0x000000ffff530224 */ /* 0x000fe200078e0025 */
[----:B------:R-:W-:Y:S06]  /*5b80*/  BRA `(.L_x_92) ;  /* 0x00000000001c7947 */ /* 0x000fec0003800000 */
.L_x_94:
[----:B------:R-:W-:Y:S01]  /*5b90*/  LOP3.LUT R37, R75, 0x80000, RZ, 0xfc, !PT ;  /* 0x000800004b257812 */ /* 0x000fe200078efcff */
[----:B------:R-:W-:-:S03]  /*5ba0*/  IMAD.MOV.U32 R82, RZ, RZ, R74 ;  /* 0x000000ffff527224 */ /* 0x000fc600078e004a */
[----:B------:R-:W-:Y:S01]  /*5bb0*/  MOV R83, R37 ;  /* 0x0000002500537202 */ /* 0x000fe20000000f00 */
[----:B------:R-:W-:Y:S06]  /*5bc0*/  BRA `(.L_x_92) ;  /* 0x00000000000c7947 */ /* 0x000fec0003800000 */
.L_x_93:
[----:B------:R-:W-:Y:S01]  /*5bd0*/  LOP3.LUT R37, R79, 0x80000, RZ, 0xfc, !PT ;  /* 0x000800004f257812 */ /* 0x000fe200078efcff */
[----:B------:R-:W-:-:S04]  /*5be0*/  IMAD.MOV.U32 R82, RZ, RZ, R78 ;  /* 0x000000ffff527224 */ /* 0x000fc800078e004e */
[----:B------:R-:W-:-:S07]  /*5bf0*/  IMAD.MOV.U32 R83, RZ, RZ, R37 ;  /* 0x000000ffff537224 */ /* 0x000fce00078e0025 */
.L_x_92:
[----:B------:R-:W-:Y:S05]  /*5c00*/  BSYNC.RECONVERGENT B0 ;  /* 0x0000000000007941 */ /* 0x000fea0003800200 */
.L_x_90:
[----:B------:R-:W-:Y:S02]  /*5c10*/  HFMA2 R39, -RZ, RZ, 0, 0 ;  /* 0x00000000ff277431 */ /* 0x000fe400000001ff */
[----:B------:R-:W-:Y:S02]  /*5c20*/  IMAD.MOV.U32 R40, RZ, RZ, R82 ;  /* 0x000000ffff287224 */ /* 0x000fe400078e0052 */
[----:B------:R-:W-:Y:S01]  /*5c30*/  IMAD.MOV.U32 R37, RZ, RZ, R83 ;  /* 0x000000ffff257224 */ /* 0x000fe200078e0053 */
[----:B------:R-:W-:Y:S06]  /*5c40*/  RET.REL.NODEC R38 `(_Z12DeviceRenderP8Triangle4vec3S1_iidP6uchar4S1_S2_) ;  /* 0xffffffa026ec7950 */ /* 0x000fec0003c3ffff */
        .weak           $__internal_2_$__cuda_sm20_dsqrt_rn_f64_mediumpath_v1
        .type           $__internal_2_$__cuda_sm20_dsqrt_rn_f64_mediumpath_v1,@function
        .size           $__internal_2_$__cuda_sm20_dsqrt_rn_f64_mediumpath_v1,($_Z12DeviceRenderP8Triangle4vec3S1_iidP6uchar4S1_S2_$__internal_trig_reduction_slowpathd - $__internal_2_$__cuda_sm20_dsqrt_rn_f64_mediumpath_v1)
$__internal_2_$__cuda_sm20_dsqrt_rn_f64_mediumpath_v1:
[----:B------:R-:W-:Y:S01]  /*5c50*/  ISETP.GE.U32.AND P0, PT, R56, -0x3400000, PT ;  /* 0xfcc000003800780c */ /* 0x000fe20003f06070 */
[----:B------:R-:W-:-:S12]  /*5c60*/  BSSY.RECONVERGENT B3, `(.L_x_95) ;  /* 0x0000023000037945 */ /* 0x000fd80003800200 */
[----:B------:R-:W-:Y:S05]  /*5c70*/  @!P0 BRA `(.L_x_96) ;  /* 0x0000000000208947 */ /* 0x000fea0003800000 */
[----:B------:R-:W-:-:S10]  /*5c80*/  DFMA.RM R42, R42, R46, R54 ;  /* 0x0000002e2a2a722b */ /* 0x000fd40000004036 */
[----:B------:R-:W-:-:S05]  /*5c90*/  IADD3 R46, P0, PT, R42, 0x1, RZ ;  /* 0x000000012a2e7810 */ /* 0x000fca0007f1e0ff */
[----:B------:R-:W-:-:S06]  /*5ca0*/  IMAD.X R47, RZ, RZ, R43, P0 ;  /* 0x000000ffff2f7224 */ /* 0x000fcc00000e062b */
[----:B------:R-:W-:-:S08]  /*5cb0*/  DFMA.RP R40, -R42, R46, R40 ;  /* 0x0000002e2a28722b */ /* 0x000fd00000008128 */
[----:B------:R-:W-:-:S06]  /*5cc0*/  DSETP.GT.AND P0, PT, R40, RZ, PT ;  /* 0x000000ff2800722a */ /* 0x000fcc0003f04000 */
[----:B------:R-:W-:Y:S02]  /*5cd0*/  FSEL R42, R46, R42, P0 ;  /* 0x0000002a2e2a7208 */ /* 0x000fe40000000000 */
[----:B------:R-:W-:Y:S01]  /*5ce0*/  FSEL R43, R47, R43, P0 ;  /* 0x0000002b2f2b7208 */ /* 0x000fe20000000000 */
[----:B------:R-:W-:Y:S06]  /*5cf0*/  BRA `(.L_x_97) ;  /* 0x0000000000647947 */ /* 0x000fec0003800000 */
.L_x_96:
[----:B------:R-:W-:-:S14]  /*5d00*/  DSETP.NE.AND P0, PT, R40, RZ, PT ;  /* 0x000000ff2800722a */ /* 0x000fdc0003f05000 */
[----:B------:R-:W-:Y:S05]  /*5d10*/  @!P0 BRA `(.L_x_98) ;  /* 0x0000000000588947 */ /* 0x000fea0003800000 */
[----:B------:R-:W-:-:S13]  /*5d20*/  ISETP.GE.AND P0, PT, R41, RZ, PT ;  /* 0x000000ff2900720c */ /* 0x000fda0003f06270 */
[----:B------:R-:W-:Y:S02]  /*5d30*/  @!P0 IMAD.MOV.U32 R42, RZ, RZ, 0x0 ;  /* 0x00000000ff2a8424 */ /* 0x000fe400078e00ff */
[----:B------:R-:W-:Y:S01]  /*5d40*/  @!P0 IMAD.MOV.U32 R43, RZ, RZ, -0x80000 ;  /* 0xfff80000ff2b8424 */ /* 0x000fe200078e00ff */
[----:B------:R-:W-:Y:S06]  /*5d50*/  @!P0 BRA `(.L_x_97) ;  /* 0x00000000004c8947 */ /* 0x000fec0003800000 */
[----:B------:R-:W-:-:S13]  /*5d60*/  ISETP.GT.AND P0, PT, R41, 0x7fefffff, PT ;  /* 0x7fefffff2900780c */ /* 0x000fda0003f04270 */
[----:B------:R-:W-:Y:S05]  /*5d70*/  @P0 BRA `(.L_x_98) ;  /* 0x0000000000400947 */ /* 0x000fea0003800000 */
[----:B------:R-:W-:Y:S01]  /*5d80*/  DMUL R40, R40, 8.11296384146066816958e+31 ;  /* 0x4690000028287828 */ /* 0x000fe20000000000 */
[----:B------:R-:W-:Y:S01]  /*5d90*/  IMAD.MOV.U32 R42, RZ, RZ, RZ ;  /* 0x000000ffff2a7224 */ /* 0x000fe200078e00ff */
[----:B------:R-:W-:Y:S01]  /*5da0*/  MOV R54, 0x0 ;  /* 0x0000000000367802 */ /* 0x000fe20000000f00 */
[----:B------:R-:W-:-:S03]  /*5db0*/  IMAD.MOV.U32 R55, RZ, RZ, 0x3fd80000 ;  /* 0x3fd80000ff377424 */ /* 0x000fc600078e00ff */
[----:B------:R-:W0:Y:S02]  /*5dc0*/  MUFU.RSQ64H R43, R41 ;  /* 0x00000029002b7308 */ /* 0x000e240000001c00 */
[----:B0-----:R-:W-:-:S08]  /*5dd0*/  DMUL R46, R42, R42 ;  /* 0x0000002a2a2e7228 */ /* 0x001fd00000000000 */
[----:B------:R-:W-:-:S08]  /*5de0*/  DFMA R46, R40, -R46, 1 ;  /* 0x3ff00000282e742b */ /* 0x000fd0000000082e */
[----:B------:R-:W-:Y:S02]  /*5df0*/  DFMA R54, R46, R54, 0.5 ;  /* 0x3fe000002e36742b */ /* 0x000fe40000000036 */
[----:B------:R-:W-:-:S08]  /*5e00*/  DMUL R46, R42, R46 ;  /* 0x0000002e2a2e7228 */ /* 0x000fd00000000000 */
[----:B------:R-:W-:-:S08]  /*5e10*/  DFMA R46, R54, R46, R42 ;  /* 0x0000002e362e722b */ /* 0x000fd0000000002a */
[----:B------:R-:W-:Y:S02]  /*5e20*/  DMUL R42, R40, R46 ;  /* 0x0000002e282a7228 */ /* 0x000fe40000000000 */
[----:B------:R-:W-:-:S06]  /*5e30*/  VIADD R47, R47, 0xfff00000 ;  /* 0xfff000002f2f7836 */ /* 0x000fcc0000000000 */
[----:B------:R-:W-:-:S08]  /*5e40*/  DFMA R54, R42, -R42, R40 ;  /* 0x8000002a2a36722b */ /* 0x000fd00000000028 */
[----:B------:R-:W-:-:S10]  /*5e50*/  DFMA R42, R46, R54, R42 ;  /* 0x000000362e2a722b */ /* 0x000fd4000000002a */
[----:B------:R-:W-:Y:S01]  /*5e60*/  VIADD R43, R43, 0xfcb00000 ;  /* 0xfcb000002b2b7836 */ /* 0x000fe20000000000 */
[----:B------:R-:W-:Y:S06]  /*5e70*/  BRA `(.L_x_97) ;  /* 0x0000000000047947 */ /* 0x000fec0003800000 */
.L_x_98:
[----:B------:R-:W-:-:S11]  /*5e80*/  DADD R42, R40, R40 ;  /* 0x00000000282a7229 */ /* 0x000fd60000000028 */
.L_x_97:
[----:B------:R-:W-:Y:S05]  /*5e90*/  BSYNC.RECONVERGENT B3 ;  /* 0x0000000000037941 */ /* 0x000fea0003800200 */
.L_x_95:
[----:B------:R-:W-:-:S04]  /*5ea0*/  IMAD.MOV.U32 R39, RZ, RZ, 0x0 ;  /* 0x00000000ff277424 */ /* 0x000fc800078e00ff */
[----:B------:R-:W-:Y:S05]  /*5eb0*/  RET.REL.NODEC R38 `(_Z12DeviceRenderP8Triangle4vec3S1_iidP6uchar4S1_S2_) ;  /* 0xffffffa026507950 */ /* 0x000fea0003c3ffff */
        .type           $_Z12DeviceRenderP8Triangle4vec3S1_iidP6uchar4S1_S2_$__internal_trig_reduction_slowpathd,@function
        .size           $_Z12DeviceRenderP8Triangle4vec3S1_iidP6uchar4S1_S2_$__internal_trig_reduction_slowpathd,(.L_x_110 - $_Z12DeviceRenderP8Triangle4vec3S1_iidP6uchar4S1_S2_$__internal_trig_reduction_slowpathd)
$_Z12DeviceRenderP8Triangle4vec3S1_iidP6uchar4S1_S2_$__internal_trig_reduction_slowpathd:
[--C-:B------:R-:W-:Y:S01]  /*5ec0*/  SHF.R.U32.HI R12, RZ, 0x14, R41.reuse ;  /* 0x00000014ff0c7819 */ /* 0x100fe20000011629 */
[----:B------:R-:W-:Y:S01]  /*5ed0*/  IMAD.MOV.U32 R5, RZ, RZ, R41 ;  /* 0x000000ffff057224 */ /* 0x000fe200078e0029 */
[----:B------:R-:W-:Y:S01]  /*5ee0*/  MOV R4, R40 ;  /* 0x0000002800047202 */ /* 0x000fe20000000f00 */
[----:B------:R-:W-:Y:S01]  /*5ef0*/  IMAD.MOV.U32 R0, RZ, RZ, RZ ;  /* 0x000000ffff007224 */ /* 0x000fe200078e00ff */
[----:B------:R-:W-:-:S04]  /*5f00*/  LOP3.LUT R2, R12, 0x7ff, RZ, 0xc0, !PT ;  /* 0x000007ff0c027812 */ /* 0x000fc800078ec0ff */
[----:B------:R-:W-:-:S13]  /*5f10*/  ISETP.NE.AND P0, PT, R2, 0x7ff, PT ;  /* 0x000007ff0200780c */ /* 0x000fda0003f05270 */
[----:B------:R-:W-:Y:S05]  /*5f20*/  @!P0 BRA `(.L_x_99) ;  /* 0x0000000800448947 */ /* 0x000fea0003800000 */
[----:B------:R-:W-:Y:S01]  /*5f30*/  VIADD R0, R2, 0xfffffc00 ;  /* 0xfffffc0002007836 */ /* 0x000fe20000000000 */
[----:B------:R-:W-:Y:S01]  /*5f40*/  BSSY.RECONVERGENT B2, `(.L_x_100) ;  /* 0x000002e000027945 */ /* 0x000fe20003800200 */
[----:B------:R-:W-:-:S03]  /*5f50*/  CS2R R16, SRZ ;  /* 0x0000000000107805 */ /* 0x000fc6000001ff00 */
[----:B------:R-:W-:Y:S02]  /*5f60*/  SHF.R.U32.HI R15, RZ, 0x6, R0 ;  /* 0x00000006ff0f7819 */ /* 0x000fe40000011600 */
[----:B------:R-:W-:Y:S02]  /*5f70*/  ISETP.GE.U32.AND P0, PT, R0, 0x80, PT ;  /* 0x000000800000780c */ /* 0x000fe40003f06070 */
[C---:B------:R-:W-:Y:S02]  /*5f80*/  IADD3 R0, PT, PT, -R15.reuse, 0x13, RZ ;  /* 0x000000130f007810 */ /* 0x040fe40007ffe1ff */
[----:B------:R-:W-:Y:S02]  /*5f90*/  IADD3 R2, PT, PT, -R15, 0xf, RZ ;  /* 0x0000000f0f027810 */ /* 0x000fe40007ffe1ff */
[----:B------:R-:W-:-:S04]  /*5fa0*/  SEL R14, R0, 0x12, P0 ;  /* 0x00000012000e7807 */ /* 0x000fc80000000000 */
[----:B------:R-:W-:-:S13]  /*5fb0*/  ISETP.GE.AND P0, PT, R2, R14, PT ;  /* 0x0000000e0200720c */ /* 0x000fda0003f06270 */
[----:B------:R-:W-:Y:S05]  /*5fc0*/  @P0 BRA `(.L_x_101) ;  /* 0x0000000000940947 */ /* 0x000fea0003800000 */
[----:B------:R-:W0:Y:S01]  /*5fd0*/  LDC.64 R20, c[0x0][0x358] ;  /* 0x0000d600ff147b82 */ /* 0x000e220000000a00 */
[C---:B------:R-:W-:Y:S01]  /*5fe0*/  SHF.L.U64.HI R3, R4.reuse, 0xb, R5 ;  /* 0x0000000b04037819 */ /* 0x040fe20000010205 */
[----:B------:R-:W-:Y:S01]  /*5ff0*/  BSSY.RECONVERGENT B3, `(.L_x_102) ;  /* 0x0000021000037945 */ /* 0x000fe20003800200 */
[----:B------:R-:W-:Y:S01]  /*6000*/  SHF.L.U32 R13, R4, 0xb, RZ ;  /* 0x0000000b040d7819 */ /* 0x000fe200000006ff */
[----:B------:R-:W-:Y:S01]  /*6010*/  IMAD.MOV.U32 R9, RZ, RZ, R2 ;  /* 0x000000ffff097224 */ /* 0x000fe200078e0002 */
[----:B------:R-:W-:Y:S01]  /*6020*/  IADD3 R0, PT, PT, RZ, -R15, -R14 ;  /* 0x8000000fff007210 */ /* 0x000fe20007ffe80e */
[----:B------:R-:W-:Y:S01]  /*6030*/  IMAD.MOV.U32 R10, RZ, RZ, RZ ;  /* 0x000000ffff0a7224 */ /* 0x000fe200078e00ff */
[----:B------:R-:W-:Y:S01]  /*6040*/  CS2R R16, SRZ ;  /* 0x0000000000107805 */ /* 0x000fe2000001ff00 */
[----:B------:R-:W1:Y:S01]  /*6050*/  LDC.64 R6, c[0x4][RZ] ;  /* 0x01000000ff067b82 */ /* 0x000e620000000a00 */
[----:B------:R-:W-:-:S07]  /*6060*/  LOP3.LUT R19, R3, 0x80000000, RZ, 0xfc, !PT ;  /* 0x8000000003137812 */ /* 0x000fce00078efcff */
.L_x_103:
[----:B0-----:R-:W-:Y:S01]  /*6070*/  R2UR UR4, R20 ;  /* 0x00000000140472ca */ /* 0x001fe200000e0000 */
[----:B-1----:R-:W-:Y:S01]  /*6080*/  IMAD.WIDE R2, R9, 0x8, R6 ;  /* 0x0000000809027825 */ /* 0x002fe200078e0206 */
[----:B------:R-:W-:-:S13]  /*6090*/  R2UR UR5, R21 ;  /* 0x00000000150572ca */ /* 0x000fda00000e0000 */
[----:B------:R-:W2:Y:S01]  /*60a0*/  LDG.E.64.CONSTANT R2, desc[UR4][R2.64] ;  /* 0x0000000402027981 */ /* 0x000ea2000c1e9b00 */
[----:B------:R-:W-:Y:S01]  /*60b0*/  VIADD R0, R0, 0x1 ;  /* 0x0000000100007836 */ /* 0x000fe20000000000 */
[----:B------:R-:W-:Y:S01]  /*60c0*/  IADD3 R9, PT, PT, R9, 0x1, RZ ;  /* 0x0000000109097810 */ /* 0x000fe20007ffe0ff */
[----:B--2---:R-:W-:-:S04]  /*60d0*/  IMAD.WIDE.U32 R4, P2, R2, R13, R16 ;  /* 0x0000000d02047225 */ /* 0x004fc80007840010 */
[----:B------:R-:W-:Y:S02]  /*60e0*/  IMAD R11, R2, R19, RZ ;  /* 0x00000013020b7224 */ /* 0x000fe400078e02ff */
[CC--:B------:R-:W-:Y:S02]  /*60f0*/  IMAD R16, R3.reuse, R13.reuse, RZ ;  /* 0x0000000d03107224 */ /* 0x0c0fe400078e02ff */
[----:B------:R-:W-:Y:S01]  /*6100*/  IMAD.HI.U32 R17, R3, R13, RZ ;  /* 0x0000000d03117227 */ /* 0x000fe200078e00ff */
[----:B------:R-:W-:-:S03]  /*6110*/  IADD3 R5, P0, PT, R11, R5, RZ ;  /* 0x000000050b057210 */ /* 0x000fc60007f1e0ff */
[----:B------:R-:W-:Y:S01]  /*6120*/  IMAD R11, R10, 0x8, R1 ;  /* 0x000000080a0b7824 */ /* 0x000fe200078e0201 */
[----:B------:R-:W-:Y:S01]  /*6130*/  IADD3 R5, P1, PT, R16, R5, RZ ;  /* 0x0000000510057210 */ /* 0x000fe20007f3e0ff */
[----:B------:R-:W-:-:S04]  /*6140*/  IMAD.HI.U32 R16, R2, R19, RZ ;  /* 0x0000001302107227 */ /* 0x000fc800078e00ff */
[CC--:B------:R-:W-:Y:S01]  /*6150*/  IMAD.HI.U32 R18, R3.reuse, R19.reuse, RZ ;  /* 0x0000001303127227 */ /* 0x0c0fe200078e00ff */
[----:B------:R-:W-:Y:S01]  /*6160*/  IADD3.X R2, PT, PT, R16, RZ, RZ, P2, !PT ;  /* 0x000000ff10027210 */ /* 0x000fe200017fe4ff */
[----:B------:R2:W-:Y:S02]  /*6170*/  STL.64 [R11], R4 ;  /* 0x000000040b007387 */ /* 0x0005e40000100a00 */
[----:B------:R-:W-:Y:S01]  /*6180*/  IMAD R3, R3, R19, RZ ;  /* 0x0000001303037224 */ /* 0x000fe200078e02ff */
[----:B------:R-:W-:Y:S01]  /*6190*/  IADD3.X R2, P0, PT, R17, R2, RZ, P0, !PT ;  /* 0x0000000211027210 */ /* 0x000fe2000071e4ff */
[----:B------:R-:W-:-:S03]  /*61a0*/  VIADD R10, R10, 0x1 ;  /* 0x000000010a0a7836 */ /* 0x000fc60000000000 */
[----:B------:R-:W-:Y:S01]  /*61b0*/  IADD3.X R16, P1, PT, R3, R2, RZ, P1, !PT ;  /* 0x0000000203107210 */ /* 0x000fe20000f3e4ff */
[----:B------:R-:W-:Y:S01]  /*61c0*/  IMAD.X R2, RZ, RZ, R18, P0 ;  /* 0x000000ffff027224 */ /* 0x000fe200000e0612 */
[----:B------:R-:W-:-:S03]  /*61d0*/  ISETP.NE.AND P0, PT, R0, -0xf, PT ;  /* 0xfffffff10000780c */ /* 0x000fc60003f05270 */
[----:B------:R-:W-:-:S10]  /*61e0*/  IMAD.X R17, RZ, RZ, R2, P1 ;  /* 0x000000ffff117224 */ /* 0x000fd400008e0602 */
[----:B--2---:R-:W-:Y:S05]  /*61f0*/  @P0 BRA `(.L_x_103) ;  /* 0xfffffffc009c0947 */ /* 0x004fea000383ffff */
[----:B------:R-:W-:Y:S05]  /*6200*/  BSYNC.RECONVERGENT B3 ;  /* 0x0000000000037941 */ /* 0x000fea0003800200 */
.L_x_102:
[----:B------:R-:W-:-:S07]  /*6210*/  IMAD.MOV.U32 R2, RZ, RZ, R14 ;  /* 0x000000ffff027224 */ /* 0x000fce00078e000e */
.L_x_101:
[----:B------:R-:W-:Y:S05]  /*6220*/  BSYNC.RECONVERGENT B2 ;  /* 0x0000000000027941 */ /* 0x000fea0003800200 */
.L_x_100:
[----:B------:R-:W-:Y:S01]  /*6230*/  LOP3.LUT P0, R21, R12, 0x3f, RZ, 0xc0, !PT ;  /* 0x0000003f0c157812 */ /* 0x000fe2000780c0ff */
[----:B------:R-:W-:-:S05]  /*6240*/  IMAD.IADD R0, R15, 0x1, R2 ;  /* 0x000000010f007824 */ /* 0x000fca00078e0202 */
[----:B------:R-:W-:-:S05]  /*6250*/  LEA R19, R0, R1, 0x3 ;  /* 0x0000000100137211 */ /* 0x000fca00078e18ff */
[----:B------:R0:W-:Y:S04]  /*6260*/  STL.64 [R19+-0x78], R16 ;  /* 0xffff881013007387 */ /* 0x0001e80000100a00 */
[----:B------:R-:W2:Y:S04]  /*6270*/  @P0 LDL.64 R6, [R1+0x8] ;  /* 0x0000080001060983 */ /* 0x000ea80000100a00 */
[----:B------:R-:W3:Y:S04]  /*6280*/  LDL.64 R14, [R1+0x10] ;  /* 0x00001000010e7983 */ /* 0x000ee80000100a00 */
[----:B------:R-:W4:Y:S01]  /*6290*/  LDL.64 R2, [R1+0x18] ;  /* 0x0000180001027983 */ /* 0x000f220000100a00 */
[----:B------:R-:W-:Y:S01]  /*62a0*/  @P0 LOP3.LUT R0, R21, 0x3f, RZ, 0x3c, !PT ;  /* 0x0000003f15000812 */ /* 0x000fe200078e3cff */
[----:B------:R-:W-:Y:S01]  /*62b0*/  BSSY.RECONVERGENT B2, `(.L_x_104) ;  /* 0x0000034000027945 */ /* 0x000fe20003800200 */
[----:B--2---:R-:W-:-:S02]  /*62c0*/  @P0 SHF.R.U64 R5, R6, 0x1, R7 ;  /* 0x0000000106050819 */ /* 0x004fc40000001207 */
[----:B------:R-:W-:Y:S02]  /*62d0*/  @P0 SHF.R.U32.HI R7, RZ, 0x1, R7 ;  /* 0x00000001ff070819 */ /* 0x000fe40000011607 */
[--C-:B---3--:R-:W-:Y:S02]  /*62e0*/  @P0 SHF.R.U32.HI R13, RZ, 0x1, R15.reuse ;  /* 0x00000001ff0d0819 */ /* 0x108fe4000001160f */
[C---:B------:R-:W-:Y:S02]  /*62f0*/  @P0 SHF.R.U64 R11, R14.reuse, 0x1, R15 ;  /* 0x000000010e0b0819 */ /* 0x040fe4000000120f */
[CC--:B------:R-:W-:Y:S02]  /*6300*/  @P0 SHF.L.U32 R9, R14.reuse, R21.reuse, RZ ;  /* 0x000000150e090219 */ /* 0x0c0fe400000006ff */
[----:B------:R-:W-:Y:S02]  /*6310*/  @P0 SHF.R.U64 R4, R5, R0, R7 ;  /* 0x0000000005040219 */ /* 0x000fe40000001207 */
[----:B------:R-:W-:-:S02]  /*6320*/  @P0 SHF.L.U64.HI R6, R14, R21, R15 ;  /* 0x000000150e060219 */ /* 0x000fc4000001020f */
[-C--:B------:R-:W-:Y:S02]  /*6330*/  @P0 SHF.R.U32.HI R5, RZ, R0.reuse, R7 ;  /* 0x00000000ff050219 */ /* 0x080fe40000011607 */
[----:B----4-:R-:W-:Y:S02]  /*6340*/  @P0 SHF.L.U32 R7, R2, R21, RZ ;  /* 0x0000001502070219 */ /* 0x010fe400000006ff */
[----:B------:R-:W-:Y:S02]  /*6350*/  @P0 SHF.R.U64 R10, R11, R0, R13 ;  /* 0x000000000b0a0219 */ /* 0x000fe4000000120d */
[----:B------:R-:W-:Y:S02]  /*6360*/  @P0 LOP3.LUT R14, R9, R4, RZ, 0xfc, !PT ;  /* 0x00000004090e0212 */ /* 0x000fe400078efcff */
[----:B------:R-:W-:Y:S02]  /*6370*/  @P0 LOP3.LUT R15, R6, R5, RZ, 0xfc, !PT ;  /* 0x00000005060f0212 */ /* 0x000fe400078efcff */
[----:B------:R-:W-:-:S02]  /*6380*/  @P0 SHF.L.U64.HI R5, R2, R21, R3 ;  /* 0x0000001502050219 */ /* 0x000fc40000010203 */
[----:B------:R-:W-:Y:S01]  /*6390*/  @P0 LOP3.LUT R2, R7, R10, RZ, 0xfc, !PT ;  /* 0x0000000a07020212 */ /* 0x000fe200078efcff */
[C---:B------:R-:W-:Y:S01]  /*63a0*/  IMAD.SHL.U32 R7, R14.reuse, 0x4, RZ ;  /* 0x000000040e077824 */ /* 0x040fe200078e00ff */
[----:B------:R-:W-:Y:S02]  /*63b0*/  @P0 SHF.R.U32.HI R0, RZ, R0, R13 ;  /* 0x00000000ff000219 */ /* 0x000fe4000001160d */
[----:B------:R-:W-:Y:S02]  /*63c0*/  SHF.L.U64.HI R13, R14, 0x2, R15 ;  /* 0x000000020e0d7819 */ /* 0x000fe4000001020f */
[----:B------:R-:W-:Y:S02]  /*63d0*/  @P0 LOP3.LUT R3, R5, R0, RZ, 0xfc, !PT ;  /* 0x0000000005030212 */ /* 0x000fe400078efcff */
[----:B------:R-:W-:Y:S02]  /*63e0*/  SHF.L.W.U32.HI R15, R15, 0x2, R2 ;  /* 0x000000020f0f7819 */ /* 0x000fe40000010e02 */
[----:B------:R-:W-:-:S02]  /*63f0*/  IADD3 RZ, P0, PT, RZ, -R7, RZ ;  /* 0x80000007ffff7210 */ /* 0x000fc40007f1e0ff */
[----:B------:R-:W-:Y:S02]  /*6400*/  LOP3.LUT R4, RZ, R13, RZ, 0x33, !PT ;  /* 0x0000000dff047212 */ /* 0x000fe400078e33ff */
[----:B------:R-:W-:Y:S02]  /*6410*/  SHF.L.W.U32.HI R0, R2, 0x2, R3 ;  /* 0x0000000202007819 */ /* 0x000fe40000010e03 */
[----:B------:R-:W-:Y:S02]  /*6420*/  LOP3.LUT R2, RZ, R15, RZ, 0x33, !PT ;  /* 0x0000000fff027212 */ /* 0x000fe400078e33ff */
[----:B------:R-:W-:Y:S02]  /*6430*/  IADD3.X R4, P0, PT, RZ, R4, RZ, P0, !PT ;  /* 0x00000004ff047210 */ /* 0x000fe4000071e4ff */
[----:B------:R-:W-:Y:S02]  /*6440*/  LOP3.LUT R5, RZ, R0, RZ, 0x33, !PT ;  /* 0x00000000ff057212 */ /* 0x000fe400078e33ff */
[----:B------:R-:W-:-:S02]  /*6450*/  IADD3.X R2, P1, PT, RZ, R2, RZ, P0, !PT ;  /* 0x00000002ff027210 */ /* 0x000fc4000073e4ff */
[----:B------:R-:W-:-:S03]  /*6460*/  ISETP.GT.U32.AND P2, PT, R15, -0x1, PT ;  /* 0xffffffff0f00780c */ /* 0x000fc60003f44070 */
[----:B------:R-:W-:Y:S01]  /*6470*/  IMAD.X R5, RZ, RZ, R5, P1 ;  /* 0x000000ffff057224 */ /* 0x000fe200008e0605 */
[----:B------:R-:W-:-:S04]  /*6480*/  ISETP.GT.AND.EX P0, PT, R0, -0x1, PT, P2 ;  /* 0xffffffff0000780c */ /* 0x000fc80003f04320 */
[----:B------:R-:W-:Y:S02]  /*6490*/  SEL R11, R0, R5, P0 ;  /* 0x00000005000b7207 */ /* 0x000fe40000000000 */
[----:B------:R-:W-:Y:S02]  /*64a0*/  SEL R9, R15, R2, P0 ;  /* 0x000000020f097207 */ /* 0x000fe40000000000 */
[----:B------:R-:W-:Y:S02]  /*64b0*/  ISETP.NE.U32.AND P1, PT, R11, RZ, PT ;  /* 0x000000ff0b00720c */ /* 0x000fe40003f25070 */
[----:B------:R-:W-:Y:S02]  /*64c0*/  SEL R4, R13, R4, P0 ;  /* 0x000000040d047207 */ /* 0x000fe40000000000 */
[----:B------:R-:W-:Y:S02]  /*64d0*/  SEL R2, R9, R11, !P1 ;  /* 0x0000000b09027207 */ /* 0x000fe40004800000 */
[----:B------:R-:W-:-:S04]  /*64e0*/  @!P0 IADD3 R7, PT, PT, -R7, RZ, RZ ;  /* 0x000000ff07078210 */ /* 0x000fc80007ffe1ff */
[----:B------:R-:W1:Y:S02]  /*64f0*/  FLO.U32 R2, R2 ;  /* 0x0000000200027300 */ /* 0x000e6400000e0000 */
[C---:B-1----:R-:W-:Y:S02]  /*6500*/  IADD3 R5, PT, PT, -R2.reuse, 0x1f, RZ ;  /* 0x0000001f02057810 */ /* 0x042fe40007ffe1ff */
[----:B------:R-:W-:-:S03]  /*6510*/  IADD3 R6, PT, PT, -R2, 0x3f, RZ ;  /* 0x0000003f02067810 */ /* 0x000fc60007ffe1ff */
[----:B------:R-:W-:-:S05]  /*6520*/  @P1 IMAD.MOV R6, RZ, RZ, R5 ;  /* 0x000000ffff061224 */ /* 0x000fca00078e0205 */
[----:B------:R-:W-:-:S13]  /*6530*/  ISETP.NE.AND P1, PT, R6, RZ, PT ;  /* 0x000000ff0600720c */ /* 0x000fda0003f25270 */
[----:B0-----:R-:W-:Y:S05]  /*6540*/  @!P1 BRA `(.L_x_105) ;  /* 0x0000000000289947 */ /* 0x001fea0003800000 */
[--C-:B------:R-:W-:Y:S02]  /*6550*/  SHF.R.U64 R5, R7, 0x1, R4.reuse ;  /* 0x0000000107057819 */ /* 0x100fe40000001204 */
[C---:B------:R-:W-:Y:S02]  /*6560*/  LOP3.LUT R2, R6.reuse, 0x3f, RZ, 0xc0, !PT ;  /* 0x0000003f06027812 */ /* 0x040fe400078ec0ff */
[----:B------:R-:W-:Y:S02]  /*6570*/  SHF.R.U32.HI R7, RZ, 0x1, R4 ;  /* 0x00000001ff077819 */ /* 0x000fe40000011604 */
[----:B------:R-:W-:Y:S02]  /*6580*/  LOP3.LUT R4, R6, 0x3f, RZ, 0xc, !PT ;  /* 0x0000003f06047812 */ /* 0x000fe400078e0cff */
[CC--:B------:R-:W-:Y:S02]  /*6590*/  SHF.L.U64.HI R11, R9.reuse, R2.reuse, R11 ;  /* 0x00000002090b7219 */ /* 0x0c0fe4000001020b */
[----:B------:R-:W-:-:S02]  /*65a0*/  SHF.L.U32 R9, R9, R2, RZ ;  /* 0x0000000209097219 */ /* 0x000fc400000006ff */
[-CC-:B------:R-:W-:Y:S02]  /*65b0*/  SHF.R.U64 R2, R5, R4.reuse, R7.reuse ;  /* 0x0000000405027219 */ /* 0x180fe40000001207 */
[----:B------:R-:W-:Y:S02]  /*65c0*/  SHF.R.U32.HI R4, RZ, R4, R7 ;  /* 0x00000004ff047219 */ /* 0x000fe40000011607 */
[----:B------:R-:W-:Y:S02]  /*65d0*/  LOP3.LUT R9, R9, R2, RZ, 0xfc, !PT ;  /* 0x0000000209097212 */ /* 0x000fe400078efcff */
[----:B------:R-:W-:-:S07]  /*65e0*/  LOP3.LUT R11, R11, R4, RZ, 0xfc, !PT ;  /* 0x000000040b0b7212 */ /* 0x000fce00078efcff */
.L_x_105:
[----:B------:R-:W-:Y:S05]  /*65f0*/  BSYNC.RECONVERGENT B2 ;  /* 0x0000000000027941 */ /* 0x000fea0003800200 */
.L_x_104:
[----:B------:R-:W-:-:S04]  /*6600*/  IMAD.WIDE.U32 R12, R9, 0x2168c235, RZ ;  /* 0x2168c235090c7825 */ /* 0x000fc800078e00ff */
[----:B------:R-:W-:Y:S01]  /*6610*/  IMAD.MOV.U32 R4, RZ, RZ, R13 ;  /* 0x000000ffff047224 */ /* 0x000fe200078e000d */
[----:B------:R-:W-:Y:S01]  /*6620*/  IADD3 RZ, P1, PT, R12, R12, RZ ;  /* 0x0000000c0cff7210 */ /* 0x000fe20007f3e0ff */
[----:B------:R-:W-:Y:S02]  /*6630*/  IMAD.MOV.U32 R5, RZ, RZ, RZ ;  /* 0x000000ffff057224 */ /* 0x000fe400078e00ff */
[----:B------:R-:W-:-:S04]  /*6640*/  IMAD.HI.U32 R2, R11, -0x36f0255e, RZ ;  /* 0xc90fdaa20b027827 */ /* 0x000fc800078e00ff */
[----:B------:R-:W-:-:S04]  /*6650*/  IMAD.WIDE.U32 R4, R9, -0x36f0255e, R4 ;  /* 0xc90fdaa209047825 */ /* 0x000fc800078e0004 */
[----:B------:R-:W-:-:S04]  /*6660*/  IMAD.WIDE.U32 R4, P2, R11, 0x2168c235, R4 ;  /* 0x2168c2350b047825 */ /* 0x000fc80007840004 */
[----:B------:R-:W-:Y:S01]  /*6670*/  IMAD R11, R11, -0x36f0255e, RZ ;  /* 0xc90fdaa20b0b7824 */ /* 0x000fe200078e02ff */
[----:B------:R-:W-:Y:S01]  /*6680*/  IADD3.X RZ, P1, PT, R4, R4, RZ, P1, !PT ;  /* 0x0000000404ff7210 */ /* 0x000fe20000f3e4ff */
[----:B------:R-:W-:-:S03]  /*6690*/  IMAD.X R2, RZ, RZ, R2, P2 ;  /* 0x000000ffff027224 */ /* 0x000fc600010e0602 */
[----:B------:R-:W-:-:S04]  /*66a0*/  IADD3 R5, P2, PT, R11, R5, RZ ;  /* 0x000000050b057210 */ /* 0x000fc80007f5e0ff */
[----:B------:R-:W-:Y:S02]  /*66b0*/  IADD3.X R2, PT, PT, RZ, R2, RZ, P2, !PT ;  /* 0x00000002ff027210 */ /* 0x000fe400017fe4ff */
[C---:B------:R-:W-:Y:S02]  /*66c0*/  ISETP.GT.U32.AND P3, PT, R5.reuse, RZ, PT ;  /* 0x000000ff0500720c */ /* 0x040fe40003f64070 */
[----:B------:R-:W-:Y:S02]  /*66d0*/  IADD3.X R4, P2, PT, R5, R5, RZ, P1, !PT ;  /* 0x0000000505047210 */ /* 0x000fe40000f5e4ff */
[----:B------:R-:W-:-:S03]  /*66e0*/  ISETP.GT.AND.EX P1, PT, R2, RZ, PT, P3 ;  /* 0x000000ff0200720c */ /* 0x000fc60003f24330 */
[----:B------:R-:W-:Y:S01]  /*66f0*/  IMAD.X R7, R2, 0x1, R2, P2 ;  /* 0x0000000102077824 */ /* 0x000fe200010e0602 */
[----:B------:R-:W-:-:S04]  /*6700*/  SEL R4, R4, R5, P1 ;  /* 0x0000000504047207 */ /* 0x000fc80000800000 */
[----:B------:R-:W-:Y:S02]  /*6710*/  SEL R5, R7, R2, P1 ;  /* 0x0000000207057207 */ /* 0x000fe40000800000 */
[----:B------:R-:W-:Y:S02]  /*6720*/  IADD3 R4, P2, PT, R4, 0x1, RZ ;  /* 0x0000000104047810 */ /* 0x000fe40007f5e0ff */
[----:B------:R-:W-:Y:S02]  /*6730*/  SEL R7, RZ, 0xffffffff, !P1 ;  /* 0xffffffffff077807 */ /* 0x000fe40004800000 */
[----:B------:R-:W-:Y:S01]  /*6740*/  LOP3.LUT P1, R41, R41, 0x80000000, RZ, 0xc0, !PT ;  /* 0x8000000029297812 */ /* 0x000fe2000782c0ff */
[----:B------:R-:W-:Y:S02]  /*6750*/  IMAD.X R5, RZ, RZ, R5, P2 ;  /* 0x000000ffff057224 */ /* 0x000fe400010e0605 */
[----:B------:R-:W-:Y:S01]  /*6760*/  IMAD.IADD R2, R7, 0x1, -R6 ;  /* 0x0000000107027824 */ /* 0x000fe200078e0a06 */
[----:B------:R-:W-:-:S02]  /*6770*/  SHF.R.U32.HI R7, RZ, 0x1e, R3 ;  /* 0x0000001eff077819 */ /* 0x000fc40000011603 */
[----:B------:R-:W-:Y:S02]  /*6780*/  SHF.R.U64 R4, R4, 0xa, R5 ;  /* 0x0000000a04047819 */ /* 0x000fe40000001205 */
[----:B------:R-:W-:Y:S02]  /*6790*/  SHF.L.U32 R2, R2, 0x14, RZ ;  /* 0x0000001402027819 */ /* 0x000fe400000006ff */
[----:B------:R-:W-:Y:S02]  /*67a0*/  IADD3 R4, P2, PT, R4, 0x1, RZ ;  /* 0x0000000104047810 */ /* 0x000fe40007f5e0ff */
[----:B------:R-:W-:Y:S02]  /*67b0*/  LEA.HI R0, R0, R7, RZ, 0x1 ;  /* 0x0000000700007211 */ /* 0x000fe400078f08ff */
[----:B------:R-:W-:Y:S02]  /*67c0*/  LEA.HI.X R5, R5, RZ, RZ, 0x16, P2 ;  /* 0x000000ff05057211 */ /* 0x000fe400010fb4ff */
[----:B------:R-:W-:Y:S01]  /*67d0*/  @!P0 LOP3.LUT R41, R41, 0x80000000, RZ, 0x3c, !PT ;  /* 0x8000000029298812 */ /* 0x000fe200078e3cff */
[----:B------:R-:W-:Y:S01]  /*67e0*/  @P1 IMAD.MOV R0, RZ, RZ, -R0 ;  /* 0x000000ffff001224 */ /* 0x000fe200078e0a00 */
[----:B------:R-:W-:-:S02]  /*67f0*/  SHF.R.U64 R4, R4, 0x1, R5 ;  /* 0x0000000104047819 */ /* 0x000fc40000001205 */
[----:B------:R-:W-:Y:S02]  /*6800*/  SHF.R.U32.HI R3, RZ, 0x1, R5 ;  /* 0x00000001ff037819 */ /* 0x000fe40000011605 */
[----:B------:R-:W-:-:S04]  /*6810*/  IADD3 R4, P2, P3, RZ, RZ, R4 ;  /* 0x000000ffff047210 */ /* 0x000fc80007b5e004 */
[----:B------:R-:W-:-:S04]  /*6820*/  IADD3.X R2, PT, PT, R2, 0x3fe00000, R3, P2, P3 ;  /* 0x3fe0000002027810 */ /* 0x000fc800017e6403 */
[----:B------:R-:W-:-:S07]  /*6830*/  LOP3.LUT R5, R2, R41, RZ, 0xfc, !PT ;  /* 0x0000002902057212 */ /* 0x000fce00078efcff */
.L_x_99:
[----:B------:R-:W-:-:S04]  /*6840*/  IMAD.MOV.U32 R9, RZ, RZ, 0x0 ;  /* 0x00000000ff097424 */ /* 0x000fc800078e00ff */
[----:B------:R-:W-:Y:S05]  /*6850*/  RET.REL.NODEC R8 `(_Z12DeviceRenderP8Triangle4vec3S1_iidP6uchar4S1_S2_) ;  /* 0xffffff9408e87950 */ /* 0x000fea0003c3ffff */
.L_x_106:
[----:B------:R-:W-:-:S00]  /*6860*/  BRA `(.L_x_106) ;  /* 0xfffffffc00fc7947 */ /* 0x000fc0000383ffff */
[----:B------:R-:W-:-:S00]  /*6870*/  NOP ;  /* 0x0000000000007918 */ /* 0x000fc00000000000 */
        /* <DEDUP_REMOVED lines=8> */
.L_x_110:


//--------------------- .nv.global.init           --------------------------
	.section	.nv.global.init,"aw",@progbits
	.align	8
.nv.global.init:
	.type		__cudart_i2opi_d,@object
	.size		__cudart_i2opi_d,(.L_0 - __cudart_i2opi_d)
__cudart_i2opi_d:
        /*0000*/ 	.byte	0x08, 0x5d, 0x8d, 0x1f, 0xb1, 0x5f, 0xfb, 0x6b, 0xea, 0x92, 0x52, 0x8a, 0xf7, 0x39, 0x07, 0x3d
        /* <DEDUP_REMOVED lines=8> */
.L_0:


//--------------------- .nv.shared.reserved.0     --------------------------
	.section	.nv.shared.reserved.0,"aw",@nobits
	.weak		__nv_reservedSMEM_offset_0_alias
	.size		__nv_reservedSMEM_offset_0_alias, 0, 64
	.other		__nv_reservedSMEM_offset_0_alias,@"STO_CUDA_RESERVED_SHARED STV_DEFAULT"
__nv_reservedSMEM_offset_0_alias:
	.zero		0
	.zero		64


//--------------------- .nv.constant0._Z12DeviceRenderP8Triangle4vec3S1_iidP6uchar4S1_S2_ --------------------------
	.section	.nv.constant0._Z12DeviceRenderP8Triangle4vec3S1_iidP6uchar4S1_S2_,"a",@progbits
	.sectionflags	@""
	.align	4
.nv.constant0._Z12DeviceRenderP8Triangle4vec3S1_iidP6uchar4S1_S2_:
	.zero		1004


//--------------------- SYMBOLS --------------------------

	.type		.nv.reservedSmem.offset0,@object
	.size		.nv.reservedSmem.offset0,0x4
